//
// Generated by NVIDIA NVVM Compiler
//
// Compiler Build ID: CL-36424714
// Cuda compilation tools, release 13.0, V13.0.88
// Based on NVVM 20.0.0
//

.version 9.0
.target sm_100
.address_size 64

	// .globl	_Z13matrixMulCUDAPfS_S_i
// _ZZ13matrixMulCUDAPfS_S_iE5tileA has been demoted
// _ZZ13matrixMulCUDAPfS_S_iE5tileB has been demoted

.visible .entry _Z13matrixMulCUDAPfS_S_i(
	.param .u64 .ptr .align 1 _Z13matrixMulCUDAPfS_S_i_param_0,
	.param .u64 .ptr .align 1 _Z13matrixMulCUDAPfS_S_i_param_1,
	.param .u64 .ptr .align 1 _Z13matrixMulCUDAPfS_S_i_param_2,
	.param .u32 _Z13matrixMulCUDAPfS_S_i_param_3
)
{
	.reg .pred 	%p<8>;
	.reg .b32 	%r<101>;
	.reg .b32 	%f<368>;
	.reg .b64 	%rd<48>;
	// demoted variable
	.shared .align 4 .b8 _ZZ13matrixMulCUDAPfS_S_iE5tileA[1024];
	// demoted variable
	.shared .align 4 .b8 _ZZ13matrixMulCUDAPfS_S_iE5tileB[1024];
	ld.param.u32 	%r32, [_Z13matrixMulCUDAPfS_S_i_param_3];
	mov.u32 	%r33, %ctaid.y;
	shl.b32 	%r34, %r33, 4;
	mov.u32 	%r1, %tid.y;
	add.s32 	%r2, %r34, %r1;
	mov.u32 	%r35, %ctaid.x;
	shl.b32 	%r3, %r35, 4;
	mov.u32 	%r4, %tid.x;
	add.s32 	%r5, %r3, %r4;
	shr.s32 	%r36, %r32, 31;
	shr.u32 	%r37, %r36, 28;
	add.s32 	%r38, %r32, %r37;
	shr.s32 	%r6, %r38, 4;
	setp.lt.s32 	%p1, %r32, 16;
	mov.f32 	%f367, 0f00000000;
	@%p1 bra 	$L__BB0_9;
	mad.lo.s32 	%r7, %r32, %r2, %r4;
	shl.b32 	%r40, %r1, 6;
	mov.u32 	%r41, _ZZ13matrixMulCUDAPfS_S_iE5tileA;
	add.s32 	%r8, %r41, %r40;
	add.s32 	%r42, %r6, -1;
	setp.lt.u32 	%p2, %r42, 3;
	mov.f32 	%f367, 0f00000000;
	mov.b32 	%r100, 0;
	@%p2 bra 	$L__BB0_4;
	and.b32  	%r100, %r6, 134217724;
	neg.s32 	%r98, %r100;
	add.s32 	%r97, %r7, 32;
	add.s32 	%r44, %r1, 48;
	mad.lo.s32 	%r45, %r32, %r44, %r4;
	add.s32 	%r96, %r45, %r3;
	add.s32 	%r46, %r1, 32;
	mad.lo.s32 	%r47, %r32, %r46, %r4;
	add.s32 	%r95, %r47, %r3;
	add.s32 	%r48, %r1, 16;
	mad.lo.s32 	%r49, %r32, %r48, %r4;
	add.s32 	%r94, %r49, %r3;
	mad.lo.s32 	%r50, %r1, %r32, %r4;
	add.s32 	%r93, %r50, %r3;
	mov.f32 	%f367, 0f00000000;
$L__BB0_3:
	.pragma "nounroll";
	ld.param.u64 	%rd45, [_Z13matrixMulCUDAPfS_S_i_param_2];
	ld.param.u64 	%rd42, [_Z13matrixMulCUDAPfS_S_i_param_1];
	add.s32 	%r51, %r97, -32;
	cvta.to.global.u64 	%rd4, %rd42;
	mul.wide.u32 	%rd5, %r51, 4;
	add.s64 	%rd6, %rd4, %rd5;
	ld.global.f32 	%f14, [%rd6];
	shl.b32 	%r53, %r4, 2;
	add.s32 	%r54, %r8, %r53;
	st.shared.f32 	[%r54], %f14;
	cvta.to.global.u64 	%rd7, %rd45;
	mul.wide.u32 	%rd8, %r93, 4;
	add.s64 	%rd9, %rd7, %rd8;
	ld.global.f32 	%f15, [%rd9];
	mov.u32 	%r56, _ZZ13matrixMulCUDAPfS_S_iE5tileB;
	add.s32 	%r57, %r56, %r53;
	add.s32 	%r58, %r57, %r40;
	st.shared.f32 	[%r58], %f15;
	bar.sync 	0;
	ld.shared.f32 	%f16, [%r8];
	ld.shared.f32 	%f17, [%r57];
	fma.rn.f32 	%f18, %f16, %f17, %f367;
	ld.shared.f32 	%f19, [%r8+4];
	ld.shared.f32 	%f20, [%r57+64];
	fma.rn.f32 	%f21, %f19, %f20, %f18;
	ld.shared.f32 	%f22, [%r8+8];
	ld.shared.f32 	%f23, [%r57+128];
	fma.rn.f32 	%f24, %f22, %f23, %f21;
	ld.shared.f32 	%f25, [%r8+12];
	ld.shared.f32 	%f26, [%r57+192];
	fma.rn.f32 	%f27, %f25, %f26, %f24;
	ld.shared.f32 	%f28, [%r8+16];
	ld.shared.f32 	%f29, [%r57+256];
	fma.rn.f32 	%f30, %f28, %f29, %f27;
	ld.shared.f32 	%f31, [%r8+20];
	ld.shared.f32 	%f32, [%r57+320];
	fma.rn.f32 	%f33, %f31, %f32, %f30;
	ld.shared.f32 	%f34, [%r8+24];
	ld.shared.f32 	%f35, [%r57+384];
	fma.rn.f32 	%f36, %f34, %f35, %f33;
	ld.shared.f32 	%f37, [%r8+28];
	ld.shared.f32 	%f38, [%r57+448];
	fma.rn.f32 	%f39, %f37, %f38, %f36;
	ld.shared.f32 	%f40, [%r8+32];
	ld.shared.f32 	%f41, [%r57+512];
	fma.rn.f32 	%f42, %f40, %f41, %f39;
	ld.shared.f32 	%f43, [%r8+36];
	ld.shared.f32 	%f44, [%r57+576];
	fma.rn.f32 	%f45, %f43, %f44, %f42;
	ld.shared.f32 	%f46, [%r8+40];
	ld.shared.f32 	%f47, [%r57+640];
	fma.rn.f32 	%f48, %f46, %f47, %f45;
	ld.shared.f32 	%f49, [%r8+44];
	ld.shared.f32 	%f50, [%r57+704];
	fma.rn.f32 	%f51, %f49, %f50, %f48;
	ld.shared.f32 	%f52, [%r8+48];
	ld.shared.f32 	%f53, [%r57+768];
	fma.rn.f32 	%f54, %f52, %f53, %f51;
	ld.shared.f32 	%f55, [%r8+52];
	ld.shared.f32 	%f56, [%r57+832];
	fma.rn.f32 	%f57, %f55, %f56, %f54;
	ld.shared.f32 	%f58, [%r8+56];
	ld.shared.f32 	%f59, [%r57+896];
	fma.rn.f32 	%f60, %f58, %f59, %f57;
	ld.shared.f32 	%f61, [%r8+60];
	ld.shared.f32 	%f62, [%r57+960];
	fma.rn.f32 	%f63, %f61, %f62, %f60;
	bar.sync 	0;
	add.s32 	%r59, %r97, -16;
	mul.wide.u32 	%rd10, %r59, 4;
	add.s64 	%rd11, %rd4, %rd10;
	ld.global.f32 	%f64, [%rd11];
	st.shared.f32 	[%r54], %f64;
	mul.wide.u32 	%rd12, %r94, 4;
	add.s64 	%rd13, %rd7, %rd12;
	ld.global.f32 	%f65, [%rd13];
	st.shared.f32 	[%r58], %f65;
	bar.sync 	0;
	ld.shared.f32 	%f66, [%r8];
	ld.shared.f32 	%f67, [%r57];
	fma.rn.f32 	%f68, %f66, %f67, %f63;
	ld.shared.f32 	%f69, [%r8+4];
	ld.shared.f32 	%f70, [%r57+64];
	fma.rn.f32 	%f71, %f69, %f70, %f68;
	ld.shared.f32 	%f72, [%r8+8];
	ld.shared.f32 	%f73, [%r57+128];
	fma.rn.f32 	%f74, %f72, %f73, %f71;
	ld.shared.f32 	%f75, [%r8+12];
	ld.shared.f32 	%f76, [%r57+192];
	fma.rn.f32 	%f77, %f75, %f76, %f74;
	ld.shared.f32 	%f78, [%r8+16];
	ld.shared.f32 	%f79, [%r57+256];
	fma.rn.f32 	%f80, %f78, %f79, %f77;
	ld.shared.f32 	%f81, [%r8+20];
	ld.shared.f32 	%f82, [%r57+320];
	fma.rn.f32 	%f83, %f81, %f82, %f80;
	ld.shared.f32 	%f84, [%r8+24];
	ld.shared.f32 	%f85, [%r57+384];
	fma.rn.f32 	%f86, %f84, %f85, %f83;
	ld.shared.f32 	%f87, [%r8+28];
	ld.shared.f32 	%f88, [%r57+448];
	fma.rn.f32 	%f89, %f87, %f88, %f86;
	ld.shared.f32 	%f90, [%r8+32];
	ld.shared.f32 	%f91, [%r57+512];
	fma.rn.f32 	%f92, %f90, %f91, %f89;
	ld.shared.f32 	%f93, [%r8+36];
	ld.shared.f32 	%f94, [%r57+576];
	fma.rn.f32 	%f95, %f93, %f94, %f92;
	ld.shared.f32 	%f96, [%r8+40];
	ld.shared.f32 	%f97, [%r57+640];
	fma.rn.f32 	%f98, %f96, %f97, %f95;
	ld.shared.f32 	%f99, [%r8+44];
	ld.shared.f32 	%f100, [%r57+704];
	fma.rn.f32 	%f101, %f99, %f100, %f98;
	ld.shared.f32 	%f102, [%r8+48];
	ld.shared.f32 	%f103, [%r57+768];
	fma.rn.f32 	%f104, %f102, %f103, %f101;
	ld.shared.f32 	%f105, [%r8+52];
	ld.shared.f32 	%f106, [%r57+832];
	fma.rn.f32 	%f107, %f105, %f106, %f104;
	ld.shared.f32 	%f108, [%r8+56];
	ld.shared.f32 	%f109, [%r57+896];
	fma.rn.f32 	%f110, %f108, %f109, %f107;
	ld.shared.f32 	%f111, [%r8+60];
	ld.shared.f32 	%f112, [%r57+960];
	fma.rn.f32 	%f113, %f111, %f112, %f110;
	bar.sync 	0;
	add.s32 	%r60, %r97, 16;
	mul.wide.u32 	%rd14, %r97, 4;
	add.s64 	%rd15, %rd4, %rd14;
	ld.global.f32 	%f114, [%rd15];
	st.shared.f32 	[%r54], %f114;
	mul.wide.u32 	%rd16, %r95, 4;
	add.s64 	%rd17, %rd7, %rd16;
	ld.global.f32 	%f115, [%rd17];
	st.shared.f32 	[%r58], %f115;
	bar.sync 	0;
	ld.shared.f32 	%f116, [%r8];
	ld.shared.f32 	%f117, [%r57];
	fma.rn.f32 	%f118, %f116, %f117, %f113;
	ld.shared.f32 	%f119, [%r8+4];
	ld.shared.f32 	%f120, [%r57+64];
	fma.rn.f32 	%f121, %f119, %f120, %f118;
	ld.shared.f32 	%f122, [%r8+8];
	ld.shared.f32 	%f123, [%r57+128];
	fma.rn.f32 	%f124, %f122, %f123, %f121;
	ld.shared.f32 	%f125, [%r8+12];
	ld.shared.f32 	%f126, [%r57+192];
	fma.rn.f32 	%f127, %f125, %f126, %f124;
	ld.shared.f32 	%f128, [%r8+16];
	ld.shared.f32 	%f129, [%r57+256];
	fma.rn.f32 	%f130, %f128, %f129, %f127;
	ld.shared.f32 	%f131, [%r8+20];
	ld.shared.f32 	%f132, [%r57+320];
	fma.rn.f32 	%f133, %f131, %f132, %f130;
	ld.shared.f32 	%f134, [%r8+24];
	ld.shared.f32 	%f135, [%r57+384];
	fma.rn.f32 	%f136, %f134, %f135, %f133;
	ld.shared.f32 	%f137, [%r8+28];
	ld.shared.f32 	%f138, [%r57+448];
	fma.rn.f32 	%f139, %f137, %f138, %f136;
	ld.shared.f32 	%f140, [%r8+32];
	ld.shared.f32 	%f141, [%r57+512];
	fma.rn.f32 	%f142, %f140, %f141, %f139;
	ld.shared.f32 	%f143, [%r8+36];
	ld.shared.f32 	%f144, [%r57+576];
	fma.rn.f32 	%f145, %f143, %f144, %f142;
	ld.shared.f32 	%f146, [%r8+40];
	ld.shared.f32 	%f147, [%r57+640];
	fma.rn.f32 	%f148, %f146, %f147, %f145;
	ld.shared.f32 	%f149, [%r8+44];
	ld.shared.f32 	%f150, [%r57+704];
	fma.rn.f32 	%f151, %f149, %f150, %f148;
	ld.shared.f32 	%f152, [%r8+48];
	ld.shared.f32 	%f153, [%r57+768];
	fma.rn.f32 	%f154, %f152, %f153, %f151;
	ld.shared.f32 	%f155, [%r8+52];
	ld.shared.f32 	%f156, [%r57+832];
	fma.rn.f32 	%f157, %f155, %f156, %f154;
	ld.shared.f32 	%f158, [%r8+56];
	ld.shared.f32 	%f159, [%r57+896];
	fma.rn.f32 	%f160, %f158, %f159, %f157;
	ld.shared.f32 	%f161, [%r8+60];
	ld.shared.f32 	%f162, [%r57+960];
	fma.rn.f32 	%f163, %f161, %f162, %f160;
	bar.sync 	0;
	mul.wide.u32 	%rd18, %r60, 4;
	add.s64 	%rd19, %rd4, %rd18;
	ld.global.f32 	%f164, [%rd19];
	st.shared.f32 	[%r54], %f164;
	mul.wide.u32 	%rd20, %r96, 4;
	add.s64 	%rd21, %rd7, %rd20;
	ld.global.f32 	%f165, [%rd21];
	st.shared.f32 	[%r58], %f165;
	bar.sync 	0;
	ld.shared.f32 	%f166, [%r8];
	ld.shared.f32 	%f167, [%r57];
	fma.rn.f32 	%f168, %f166, %f167, %f163;
	ld.shared.f32 	%f169, [%r8+4];
	ld.shared.f32 	%f170, [%r57+64];
	fma.rn.f32 	%f171, %f169, %f170, %f168;
	ld.shared.f32 	%f172, [%r8+8];
	ld.shared.f32 	%f173, [%r57+128];
	fma.rn.f32 	%f174, %f172, %f173, %f171;
	ld.shared.f32 	%f175, [%r8+12];
	ld.shared.f32 	%f176, [%r57+192];
	fma.rn.f32 	%f177, %f175, %f176, %f174;
	ld.shared.f32 	%f178, [%r8+16];
	ld.shared.f32 	%f179, [%r57+256];
	fma.rn.f32 	%f180, %f178, %f179, %f177;
	ld.shared.f32 	%f181, [%r8+20];
	ld.shared.f32 	%f182, [%r57+320];
	fma.rn.f32 	%f183, %f181, %f182, %f180;
	ld.shared.f32 	%f184, [%r8+24];
	ld.shared.f32 	%f185, [%r57+384];
	fma.rn.f32 	%f186, %f184, %f185, %f183;
	ld.shared.f32 	%f187, [%r8+28];
	ld.shared.f32 	%f188, [%r57+448];
	fma.rn.f32 	%f189, %f187, %f188, %f186;
	ld.shared.f32 	%f190, [%r8+32];
	ld.shared.f32 	%f191, [%r57+512];
	fma.rn.f32 	%f192, %f190, %f191, %f189;
	ld.shared.f32 	%f193, [%r8+36];
	ld.shared.f32 	%f194, [%r57+576];
	fma.rn.f32 	%f195, %f193, %f194, %f192;
	ld.shared.f32 	%f196, [%r8+40];
	ld.shared.f32 	%f197, [%r57+640];
	fma.rn.f32 	%f198, %f196, %f197, %f195;
	ld.shared.f32 	%f199, [%r8+44];
	ld.shared.f32 	%f200, [%r57+704];
	fma.rn.f32 	%f201, %f199, %f200, %f198;
	ld.shared.f32 	%f202, [%r8+48];
	ld.shared.f32 	%f203, [%r57+768];
	fma.rn.f32 	%f204, %f202, %f203, %f201;
	ld.shared.f32 	%f205, [%r8+52];
	ld.shared.f32 	%f206, [%r57+832];
	fma.rn.f32 	%f207, %f205, %f206, %f204;
	ld.shared.f32 	%f208, [%r8+56];
	ld.shared.f32 	%f209, [%r57+896];
	fma.rn.f32 	%f210, %f208, %f209, %f207;
	ld.shared.f32 	%f211, [%r8+60];
	ld.shared.f32 	%f212, [%r57+960];
	fma.rn.f32 	%f367, %f211, %f212, %f210;
	bar.sync 	0;
	add.s32 	%r98, %r98, 4;
	add.s32 	%r97, %r97, 64;
	shl.b32 	%r61, %r32, 6;
	add.s32 	%r96, %r96, %r61;
	add.s32 	%r95, %r95, %r61;
	add.s32 	%r94, %r94, %r61;
	add.s32 	%r93, %r93, %r61;
	setp.ne.s32 	%p3, %r98, 0;
	@%p3 bra 	$L__BB0_3;
$L__BB0_4:
	and.b32  	%r29, %r6, 3;
	setp.eq.s32 	%p4, %r29, 0;
	@%p4 bra 	$L__BB0_9;
	setp.eq.s32 	%p5, %r29, 1;
	@%p5 bra 	$L__BB0_7;
	ld.param.u64 	%rd46, [_Z13matrixMulCUDAPfS_S_i_param_2];
	ld.param.u64 	%rd43, [_Z13matrixMulCUDAPfS_S_i_param_1];
	shl.b32 	%r62, %r100, 4;
	add.s32 	%r63, %r7, %r62;
	cvta.to.global.u64 	%rd22, %rd43;
	mul.wide.u32 	%rd23, %r63, 4;
	add.s64 	%rd24, %rd22, %rd23;
	ld.global.f32 	%f214, [%rd24];
	shl.b32 	%r65, %r4, 2;
	add.s32 	%r66, %r8, %r65;
	st.shared.f32 	[%r66], %f214;
	add.s32 	%r67, %r62, %r1;
	mad.lo.s32 	%r68, %r67, %r32, %r5;
	cvta.to.global.u64 	%rd25, %rd46;
	mul.wide.u32 	%rd26, %r68, 4;
	add.s64 	%rd27, %rd25, %rd26;
	ld.global.f32 	%f215, [%rd27];
	mov.u32 	%r70, _ZZ13matrixMulCUDAPfS_S_iE5tileB;
	add.s32 	%r71, %r70, %r65;
	add.s32 	%r72, %r71, %r40;
	st.shared.f32 	[%r72], %f215;
	bar.sync 	0;
	ld.shared.f32 	%f216, [%r8];
	ld.shared.f32 	%f217, [%r71];
	fma.rn.f32 	%f218, %f216, %f217, %f367;
	ld.shared.f32 	%f219, [%r8+4];
	ld.shared.f32 	%f220, [%r71+64];
	fma.rn.f32 	%f221, %f219, %f220, %f218;
	ld.shared.f32 	%f222, [%r8+8];
	ld.shared.f32 	%f223, [%r71+128];
	fma.rn.f32 	%f224, %f222, %f223, %f221;
	ld.shared.f32 	%f225, [%r8+12];
	ld.shared.f32 	%f226, [%r71+192];
	fma.rn.f32 	%f227, %f225, %f226, %f224;
	ld.shared.f32 	%f228, [%r8+16];
	ld.shared.f32 	%f229, [%r71+256];
	fma.rn.f32 	%f230, %f228, %f229, %f227;
	ld.shared.f32 	%f231, [%r8+20];
	ld.shared.f32 	%f232, [%r71+320];
	fma.rn.f32 	%f233, %f231, %f232, %f230;
	ld.shared.f32 	%f234, [%r8+24];
	ld.shared.f32 	%f235, [%r71+384];
	fma.rn.f32 	%f236, %f234, %f235, %f233;
	ld.shared.f32 	%f237, [%r8+28];
	ld.shared.f32 	%f238, [%r71+448];
	fma.rn.f32 	%f239, %f237, %f238, %f236;
	ld.shared.f32 	%f240, [%r8+32];
	ld.shared.f32 	%f241, [%r71+512];
	fma.rn.f32 	%f242, %f240, %f241, %f239;
	ld.shared.f32 	%f243, [%r8+36];
	ld.shared.f32 	%f244, [%r71+576];
	fma.rn.f32 	%f245, %f243, %f244, %f242;
	ld.shared.f32 	%f246, [%r8+40];
	ld.shared.f32 	%f247, [%r71+640];
	fma.rn.f32 	%f248, %f246, %f247, %f245;
	ld.shared.f32 	%f249, [%r8+44];
	ld.shared.f32 	%f250, [%r71+704];
	fma.rn.f32 	%f251, %f249, %f250, %f248;
	ld.shared.f32 	%f252, [%r8+48];
	ld.shared.f32 	%f253, [%r71+768];
	fma.rn.f32 	%f254, %f252, %f253, %f251;
	ld.shared.f32 	%f255, [%r8+52];
	ld.shared.f32 	%f256, [%r71+832];
	fma.rn.f32 	%f257, %f255, %f256, %f254;
	ld.shared.f32 	%f258, [%r8+56];
	ld.shared.f32 	%f259, [%r71+896];
	fma.rn.f32 	%f260, %f258, %f259, %f257;
	ld.shared.f32 	%f261, [%r8+60];
	ld.shared.f32 	%f262, [%r71+960];
	fma.rn.f32 	%f263, %f261, %f262, %f260;
	bar.sync 	0;
	add.s32 	%r73, %r63, 16;
	mul.wide.u32 	%rd28, %r73, 4;
	add.s64 	%rd29, %rd22, %rd28;
	ld.global.f32 	%f264, [%rd29];
	st.shared.f32 	[%r66], %f264;
	add.s32 	%r74, %r67, 16;
	mad.lo.s32 	%r75, %r74, %r32, %r5;
	mul.wide.u32 	%rd30, %r75, 4;
	add.s64 	%rd31, %rd25, %rd30;
	ld.global.f32 	%f265, [%rd31];
	st.shared.f32 	[%r72], %f265;
	bar.sync 	0;
	ld.shared.f32 	%f266, [%r8];
	ld.shared.f32 	%f267, [%r71];
	fma.rn.f32 	%f268, %f266, %f267, %f263;
	ld.shared.f32 	%f269, [%r8+4];
	ld.shared.f32 	%f270, [%r71+64];
	fma.rn.f32 	%f271, %f269, %f270, %f268;
	ld.shared.f32 	%f272, [%r8+8];
	ld.shared.f32 	%f273, [%r71+128];
	fma.rn.f32 	%f274, %f272, %f273, %f271;
	ld.shared.f32 	%f275, [%r8+12];
	ld.shared.f32 	%f276, [%r71+192];
	fma.rn.f32 	%f277, %f275, %f276, %f274;
	ld.shared.f32 	%f278, [%r8+16];
	ld.shared.f32 	%f279, [%r71+256];
	fma.rn.f32 	%f280, %f278, %f279, %f277;
	ld.shared.f32 	%f281, [%r8+20];
	ld.shared.f32 	%f282, [%r71+320];
	fma.rn.f32 	%f283, %f281, %f282, %f280;
	ld.shared.f32 	%f284, [%r8+24];
	ld.shared.f32 	%f285, [%r71+384];
	fma.rn.f32 	%f286, %f284, %f285, %f283;
	ld.shared.f32 	%f287, [%r8+28];
	ld.shared.f32 	%f288, [%r71+448];
	fma.rn.f32 	%f289, %f287, %f288, %f286;
	ld.shared.f32 	%f290, [%r8+32];
	ld.shared.f32 	%f291, [%r71+512];
	fma.rn.f32 	%f292, %f290, %f291, %f289;
	ld.shared.f32 	%f293, [%r8+36];
	ld.shared.f32 	%f294, [%r71+576];
	fma.rn.f32 	%f295, %f293, %f294, %f292;
	ld.shared.f32 	%f296, [%r8+40];
	ld.shared.f32 	%f297, [%r71+640];
	fma.rn.f32 	%f298, %f296, %f297, %f295;
	ld.shared.f32 	%f299, [%r8+44];
	ld.shared.f32 	%f300, [%r71+704];
	fma.rn.f32 	%f301, %f299, %f300, %f298;
	ld.shared.f32 	%f302, [%r8+48];
	ld.shared.f32 	%f303, [%r71+768];
	fma.rn.f32 	%f304, %f302, %f303, %f301;
	ld.shared.f32 	%f305, [%r8+52];
	ld.shared.f32 	%f306, [%r71+832];
	fma.rn.f32 	%f307, %f305, %f306, %f304;
	ld.shared.f32 	%f308, [%r8+56];
	ld.shared.f32 	%f309, [%r71+896];
	fma.rn.f32 	%f310, %f308, %f309, %f307;
	ld.shared.f32 	%f311, [%r8+60];
	ld.shared.f32 	%f312, [%r71+960];
	fma.rn.f32 	%f367, %f311, %f312, %f310;
	bar.sync 	0;
	add.s32 	%r100, %r100, 2;
$L__BB0_7:
	and.b32  	%r76, %r6, 1;
	setp.eq.b32 	%p6, %r76, 1;
	not.pred 	%p7, %p6;
	@%p7 bra 	$L__BB0_9;
	ld.param.u64 	%rd47, [_Z13matrixMulCUDAPfS_S_i_param_2];
	ld.param.u64 	%rd44, [_Z13matrixMulCUDAPfS_S_i_param_1];
	shl.b32 	%r77, %r100, 4;
	add.s32 	%r78, %r7, %r77;
	cvta.to.global.u64 	%rd32, %rd44;
	mul.wide.u32 	%rd33, %r78, 4;
	add.s64 	%rd34, %rd32, %rd33;
	ld.global.f32 	%f313, [%rd34];
	shl.b32 	%r80, %r4, 2;
	add.s32 	%r81, %r8, %r80;
	st.shared.f32 	[%r81], %f313;
	add.s32 	%r82, %r77, %r1;
	mad.lo.s32 	%r83, %r82, %r32, %r5;
	cvta.to.global.u64 	%rd35, %rd47;
	mul.wide.u32 	%rd36, %r83, 4;
	add.s64 	%rd37, %rd35, %rd36;
	ld.global.f32 	%f314, [%rd37];
	mov.u32 	%r85, _ZZ13matrixMulCUDAPfS_S_iE5tileB;
	add.s32 	%r86, %r85, %r80;
	add.s32 	%r87, %r86, %r40;
	st.shared.f32 	[%r87], %f314;
	bar.sync 	0;
	ld.shared.f32 	%f315, [%r8];
	ld.shared.f32 	%f316, [%r86];
	fma.rn.f32 	%f317, %f315, %f316, %f367;
	ld.shared.f32 	%f318, [%r8+4];
	ld.shared.f32 	%f319, [%r86+64];
	fma.rn.f32 	%f320, %f318, %f319, %f317;
	ld.shared.f32 	%f321, [%r8+8];
	ld.shared.f32 	%f322, [%r86+128];
	fma.rn.f32 	%f323, %f321, %f322, %f320;
	ld.shared.f32 	%f324, [%r8+12];
	ld.shared.f32 	%f325, [%r86+192];
	fma.rn.f32 	%f326, %f324, %f325, %f323;
	ld.shared.f32 	%f327, [%r8+16];
	ld.shared.f32 	%f328, [%r86+256];
	fma.rn.f32 	%f329, %f327, %f328, %f326;
	ld.shared.f32 	%f330, [%r8+20];
	ld.shared.f32 	%f331, [%r86+320];
	fma.rn.f32 	%f332, %f330, %f331, %f329;
	ld.shared.f32 	%f333, [%r8+24];
	ld.shared.f32 	%f334, [%r86+384];
	fma.rn.f32 	%f335, %f333, %f334, %f332;
	ld.shared.f32 	%f336, [%r8+28];
	ld.shared.f32 	%f337, [%r86+448];
	fma.rn.f32 	%f338, %f336, %f337, %f335;
	ld.shared.f32 	%f339, [%r8+32];
	ld.shared.f32 	%f340, [%r86+512];
	fma.rn.f32 	%f341, %f339, %f340, %f338;
	ld.shared.f32 	%f342, [%r8+36];
	ld.shared.f32 	%f343, [%r86+576];
	fma.rn.f32 	%f344, %f342, %f343, %f341;
	ld.shared.f32 	%f345, [%r8+40];
	ld.shared.f32 	%f346, [%r86+640];
	fma.rn.f32 	%f347, %f345, %f346, %f344;
	ld.shared.f32 	%f348, [%r8+44];
	ld.shared.f32 	%f349, [%r86+704];
	fma.rn.f32 	%f350, %f348, %f349, %f347;
	ld.shared.f32 	%f351, [%r8+48];
	ld.shared.f32 	%f352, [%r86+768];
	fma.rn.f32 	%f353, %f351, %f352, %f350;
	ld.shared.f32 	%f354, [%r8+52];
	ld.shared.f32 	%f355, [%r86+832];
	fma.rn.f32 	%f356, %f354, %f355, %f353;
	ld.shared.f32 	%f357, [%r8+56];
	ld.shared.f32 	%f358, [%r86+896];
	fma.rn.f32 	%f359, %f357, %f358, %f356;
	ld.shared.f32 	%f360, [%r8+60];
	ld.shared.f32 	%f361, [%r86+960];
	fma.rn.f32 	%f367, %f360, %f361, %f359;
	bar.sync 	0;
$L__BB0_9:
	ld.param.u64 	%rd41, [_Z13matrixMulCUDAPfS_S_i_param_0];
	cvta.to.global.u64 	%rd38, %rd41;
	mad.lo.s32 	%r92, %r32, %r2, %r5;
	mul.wide.s32 	%rd39, %r92, 4;
	add.s64 	%rd40, %rd38, %rd39;
	st.global.f32 	[%rd40], %f367;
	ret;

}


// ===== COMPILED SASS (sm_100) =====

	.target	sm_100

	.elftype	@"ET_EXEC"


//--------------------- .note.nv.tkinfo           --------------------------
	.section	.note.nv.tkinfo,"",@"SHT_NOTE"
	.sectionflags	@"SHF_NOTE_NV_TKINFO"
	.tkinfo
        /*0018*/ 	.word	0x00000002
        /*0030*/ 	.string	""
        /*0030*/ 	.string	"ptxas"
        /*0030*/ 	.string	"Cuda compilation tools, release 13.0, V13.0.88"
        /*0030*/ 	.string	"Build cuda_13.0.r13.0/compiler.36424714_0"
        /*0030*/ 	.string	"-arch sm_100 -m 64 "



//--------------------- .note.nv.cuinfo           --------------------------
	.section	.note.nv.cuinfo,"",@"SHT_NOTE"
	.sectionflags	@"SHF_NOTE_NV_CUINFO"
        /*0018*/ 	.short	0x0002
        /*001a*/ 	.short	0x0064
        /*001c*/ 	.short	0x0082
	.zero		2


//--------------------- .nv.info                  --------------------------
	.section	.nv.info,"",@"SHT_CUDA_INFO"
	.align	4


	//----- nvinfo : EIATTR_REGCOUNT
	.align		4
        /*0000*/ 	.byte	0x04, 0x2f
        /*0002*/ 	.short	(.L_1 - .L_0)
	.align		4
.L_0:
        /*0004*/ 	.word	index@(_Z13matrixMulCUDAPfS_S_i)
        /*0008*/ 	.word	0x00000028


	//----- nvinfo : EIATTR_FRAME_SIZE
	.align		4
.L_1:
        /*000c*/ 	.byte	0x04, 0x11
        /*000e*/ 	.short	(.L_3 - .L_2)
	.align		4
.L_2:
        /*0010*/ 	.word	index@(_Z13matrixMulCUDAPfS_S_i)
        /*0014*/ 	.word	0x00000000


	//----- nvinfo : EIATTR_MIN_STACK_SIZE
	.align		4
.L_3:
        /*0018*/ 	.byte	0x04, 0x12
        /*001a*/ 	.short	(.L_5 - .L_4)
	.align		4
.L_4:
        /*001c*/ 	.word	index@(_Z13matrixMulCUDAPfS_S_i)
        /*0020*/ 	.word	0x00000000
.L_5:


//--------------------- .nv.compat                --------------------------
	.section	.nv.compat,"",@"SHT_CUDA_COMPAT_INFO"
	.align	4
        /*0000*/ 	.byte	0x02, 0x09, 0x00, 0x00, 0x02, 0x02, 0x01, 0x00, 0x02, 0x05, 0x05, 0x00, 0x03, 0x07, 0x01, 0x01
        /*0010*/ 	.byte	0x02, 0x03, 0x00, 0x00, 0x02, 0x06, 0x01, 0x00, 0x04, 0x0b, 0x08, 0x00, 0x09, 0x00, 0x00, 0x00
        /*0020*/ 	.byte	0x00, 0x00, 0x00, 0x00


//--------------------- .nv.info._Z13matrixMulCUDAPfS_S_i --------------------------
	.section	.nv.info._Z13matrixMulCUDAPfS_S_i,"",@"SHT_CUDA_INFO"
	.sectionflags	@""
	.align	4


	//----- nvinfo : EIATTR_CUDA_API_VERSION
	.align		4
        /*0000*/ 	.byte	0x04, 0x37
        /*0002*/ 	.short	(.L_7 - .L_6)
.L_6:
        /*0004*/ 	.word	0x00000082


	//----- nvinfo : EIATTR_KPARAM_INFO
	.align		4
.L_7:
        /*0008*/ 	.byte	0x04, 0x17
        /*000a*/ 	.short	(.L_9 - .L_8)
.L_8:
        /*000c*/ 	.word	0x00000000
        /*0010*/ 	.short	0x0003
        /*0012*/ 	.short	0x0018
        /*0014*/ 	.byte	0x00, 0xf0, 0x11, 0x00


	//----- nvinfo : EIATTR_KPARAM_INFO
	.align		4
.L_9:
        /*0018*/ 	.byte	0x04, 0x17
        /*001a*/ 	.short	(.L_11 - .L_10)
.L_10:
        /*001c*/ 	.word	0x00000000
        /*0020*/ 	.short	0x0002
        /*0022*/ 	.short	0x0010
        /*0024*/ 	.byte	0x00, 0xf5, 0x21, 0x00


	//----- nvinfo : EIATTR_KPARAM_INFO
	.align		4
.L_11:
        /*0028*/ 	.byte	0x04, 0x17
        /*002a*/ 	.short	(.L_13 - .L_12)
.L_12:
        /*002c*/ 	.word	0x00000000
        /*0030*/ 	.short	0x0001
        /*0032*/ 	.short	0x0008
        /*0034*/ 	.byte	0x00, 0xf5, 0x21, 0x00


	//----- nvinfo : EIATTR_KPARAM_INFO
	.align		4
.L_13:
        /*0038*/ 	.byte	0x04, 0x17
        /*003a*/ 	.short	(.L_15 - .L_14)
.L_14:
        /*003c*/ 	.word	0x00000000
        /*0040*/ 	.short	0x0000
        /*0042*/ 	.short	0x0000
        /*0044*/ 	.byte	0x00, 0xf5, 0x21, 0x00


	//----- nvinfo : EIATTR_SPARSE_MMA_MASK
	.align		4
.L_15:
        /*0048*/ 	.byte	0x03, 0x50
        /*004a*/ 	.short	0x0000


	//----- nvinfo : EIATTR_MAXREG_COUNT
	.align		4
        /*004c*/ 	.byte	0x03, 0x1b
        /*004e*/ 	.short	0x00ff


	//----- nvinfo : EIATTR_NUM_BARRIERS
	.align		4
        /*0050*/ 	.byte	0x02, 0x4c
        /*0052*/ 	.byte	0x01
	.zero		1


	//----- nvinfo : EIATTR_MERCURY_ISA_VERSION
	.align		4
        /*0054*/ 	.byte	0x03, 0x5f
        /*0056*/ 	.short	0x0101


	//----- nvinfo : EIATTR_VRC_CTA_INIT_COUNT
	.align		4
        /*0058*/ 	.byte	0x02, 0x4a
	.zero		1
	.zero		1


	//----- nvinfo : EIATTR_EXIT_INSTR_OFFSETS
	.align		4
        /*005c*/ 	.byte	0x04, 0x1c
        /*005e*/ 	.short	(.L_17 - .L_16)


	//   ....[0]....
.L_16:
        /*0060*/ 	.word	0x00001910


	//----- nvinfo : EIATTR_CBANK_PARAM_SIZE
	.align		4
.L_17:
        /*0064*/ 	.byte	0x03, 0x19
        /*0066*/ 	.short	0x001c


	//----- nvinfo : EIATTR_PARAM_CBANK
	.align		4
        /*0068*/ 	.byte	0x04, 0x0a
        /*006a*/ 	.short	(.L_19 - .L_18)
	.align		4
.L_18:
        /*006c*/ 	.word	index@(.nv.constant0._Z13matrixMulCUDAPfS_S_i)
        /*0070*/ 	.short	0x0380
        /*0072*/ 	.short	0x001c


	//----- nvinfo : EIATTR_SW_WAR
	.align		4
.L_19:
        /*0074*/ 	.byte	0x04, 0x36
        /*0076*/ 	.short	(.L_21 - .L_20)
.L_20:
        /*0078*/ 	.word	0x00000008
.L_21:


//--------------------- .nv.callgraph             --------------------------
	.section	.nv.callgraph,"",@"SHT_CUDA_CALLGRAPH"
	.align	4
	.sectionentsize	8
	.align		4
        /*0000*/ 	.word	0x00000000
	.align		4
        /*0004*/ 	.word	0xffffffff
	.align		4
        /*0008*/ 	.word	0x00000000
	.align		4
        /*000c*/ 	.word	0xfffffffe
	.align		4
        /*0010*/ 	.word	0x00000000
	.align		4
        /*0014*/ 	.word	0xfffffffd
	.align		4
        /*0018*/ 	.word	0x00000000
	.align		4
        /*001c*/ 	.word	0xfffffffc


//--------------------- .text._Z13matrixMulCUDAPfS_S_i --------------------------
	.section	.text._Z13matrixMulCUDAPfS_S_i,"ax",@progbits
	.align	128
        .global         _Z13matrixMulCUDAPfS_S_i
        .type           _Z13matrixMulCUDAPfS_S_i,@function
        .size           _Z13matrixMulCUDAPfS_S_i,(.L_x_5 - _Z13matrixMulCUDAPfS_S_i)
        .other          _Z13matrixMulCUDAPfS_S_i,@"STO_CUDA_ENTRY STV_DEFAULT"
_Z13matrixMulCUDAPfS_S_i:
.text._Z13matrixMulCUDAPfS_S_i:
[----:B------:R-:W-:Y:S08]  /*0000*/  LDC R1, c[0x0][0x37c] ;  /* 0x0000df00ff017b82 */ /* 0x000ff00000000800 */
[----:B------:R-:W0:Y:S01]  /*0010*/  LDC R5, c[0x0][0x398] ;  /* 0x0000e600ff057b82 */ /* 0x000e220000000800 */
[----:B------:R-:W1:Y:S01]  /*0020*/  S2R R6, SR_CTAID.Y ;  /* 0x0000000000067919 */ /* 0x000e620000002600 */
[----:B------:R-:W2:Y:S01]  /*0030*/  LDCU.64 UR8, c[0x0][0x358] ;  /* 0x00006b00ff0877ac */ /* 0x000ea20008000a00 */
[----:B------:R-:W-:Y:S01]  /*0040*/  HFMA2 R31, -RZ, RZ, 0, 0 ;  /* 0x00000000ff1f7431 */ /* 0x000fe200000001ff */
[----:B------:R-:W1:Y:S01]  /*0050*/  S2R R3, SR_TID.Y ;  /* 0x0000000000037919 */ /* 0x000e620000002200 */
[----:B------:R-:W3:Y:S01]  /*0060*/  S2R R11, SR_CTAID.X ;  /* 0x00000000000b7919 */ /* 0x000ee20000002500 */
[----:B------:R-:W3:Y:S01]  /*0070*/  S2R R2, SR_TID.X ;  /* 0x0000000000027919 */ /* 0x000ee20000002100 */
[----:B0-----:R-:W-:-:S02]  /*0080*/  ISETP.GE.AND P0, PT, R5, 0x10, PT ;  /* 0x000000100500780c */ /* 0x001fc40003f06270 */
[----:B------:R-:W-:-:S04]  /*0090*/  SHF.R.S32.HI R0, RZ, 0x1f, R5 ;  /* 0x0000001fff007819 */ /* 0x000fc80000011405 */
[----:B------:R-:W-:Y:S02]  /*00a0*/  LEA.HI R0, R0, R5, RZ, 0x4 ;  /* 0x0000000500007211 */ /* 0x000fe400078f20ff */
[----:B-1----:R-:W-:Y:S02]  /*00b0*/  LEA R6, R6, R3, 0x4 ;  /* 0x0000000306067211 */ /* 0x002fe400078e20ff */
[----:B---3--:R-:W-:-:S03]  /*00c0*/  LEA R4, R11, R2, 0x4 ;  /* 0x000000020b047211 */ /* 0x008fc600078e20ff */
[----:B--2---:R-:W-:Y:S05]  /*00d0*/  @!P0 BRA `(.L_x_0) ;  /* 0x0000001400fc8947 */ /* 0x004fea0003800000 */
[----:B------:R-:W0:Y:S01]  /*00e0*/  S2UR UR6, SR_CgaCtaId ;  /* 0x00000000000679c3 */ /* 0x000e220000008800 */
[----:B------:R-:W-:Y:S01]  /*00f0*/  SHF.R.S32.HI R29, RZ, 0x4, R0 ;  /* 0x00000004ff1d7819 */ /* 0x000fe20000011400 */
[----:B------:R-:W-:Y:S01]  /*0100*/  UMOV UR4, 0x400 ;  /* 0x0000040000047882 */ /* 0x000fe20000000000 */
[----:B------:R-:W-:Y:S01]  /*0110*/  IMAD R21, R6, R5, R2 ;  /* 0x0000000506157224 */ /* 0x000fe200078e0202 */
[----:B------:R-:W-:Y:S02]  /*0120*/  MOV R31, RZ ;  /* 0x000000ff001f7202 */ /* 0x000fe40000000f00 */
[----:B------:R-:W-:-:S04]  /*0130*/  IADD3 R0, PT, PT, R29, -0x1, RZ ;  /* 0xffffffff1d007810 */ /* 0x000fc80007ffe0ff */
[----:B------:R-:W-:Y:S02]  /*0140*/  ISETP.GE.U32.AND P0, PT, R0, 0x3, PT ;  /* 0x000000030000780c */ /* 0x000fe40003f06070 */
[----:B------:R-:W-:Y:S01]  /*0150*/  MOV R0, RZ ;  /* 0x000000ff00007202 */ /* 0x000fe20000000f00 */
[----:B0-----:R-:W-:-:S06]  /*0160*/  ULEA UR5, UR6, UR4, 0x18 ;  /* 0x0000000406057291 */ /* 0x001fcc000f8ec0ff */
[----:B------:R-:W-:-:S04]  /*0170*/  LEA R7, R3, UR5, 0x6 ;  /* 0x0000000503077c11 */ /* 0x000fc8000f8e30ff */
[----:B------:R-:W-:Y:S05]  /*0180*/  @!P0 BRA `(.L_x_1) ;  /* 0x0000000c00448947 */ /* 0x000fea0003800000 */
[C---:B------:R-:W-:Y:S01]  /*0190*/  IADD3 R0, PT, PT, R3.reuse, 0x30, RZ ;  /* 0x0000003003007810 */ /* 0x040fe20007ffe0ff */
[----:B------:R-:W-:Y:S01]  /*01a0*/  UIADD3 UR5, UPT, UPT, UR4, 0x400, URZ ;  /* 0x0000040004057890 */ /* 0x000fe2000fffe0ff */
[C---:B------:R-:W-:Y:S01]  /*01b0*/  IADD3 R8, PT, PT, R3.reuse, 0x20, RZ ;  /* 0x0000002003087810 */ /* 0x040fe20007ffe0ff */
[CCC-:B------:R-:W-:Y:S01]  /*01c0*/  IMAD R24, R3.reuse, R5.reuse, R2.reuse ;  /* 0x0000000503187224 */ /* 0x1c0fe200078e0202 */
[----:B------:R-:W-:Y:S01]  /*01d0*/  IADD3 R9, PT, PT, R3, 0x10, RZ ;  /* 0x0000001003097810 */ /* 0x000fe20007ffe0ff */
[-CC-:B------:R-:W-:Y:S01]  /*01e0*/  IMAD R0, R0, R5.reuse, R2.reuse ;  /* 0x0000000500007224 */ /* 0x180fe200078e0202 */
[----:B------:R-:W-:Y:S01]  /*01f0*/  ULEA UR5, UR6, UR5, 0x18 ;  /* 0x0000000506057291 */ /* 0x000fe2000f8ec0ff */
[-CC-:B------:R-:W-:Y:S01]  /*0200*/  IMAD R8, R8, R5.reuse, R2.reuse ;  /* 0x0000000508087224 */ /* 0x180fe200078e0202 */
[----:B------:R-:W-:Y:S01]  /*0210*/  LEA R24, R11, R24, 0x4 ;  /* 0x000000180b187211 */ /* 0x000fe200078e20ff */
[----:B------:R-:W-:Y:S01]  /*0220*/  IMAD R9, R9, R5, R2 ;  /* 0x0000000509097224 */ /* 0x000fe200078e0202 */
[----:B------:R-:W-:-:S02]  /*0230*/  LEA R30, R11, R0, 0x4 ;  /* 0x000000000b1e7211 */ /* 0x000fc400078e20ff */
[----:B------:R-:W-:Y:S02]  /*0240*/  LOP3.LUT R0, R29, 0x7fffffc, RZ, 0xc0, !PT ;  /* 0x07fffffc1d007812 */ /* 0x000fe400078ec0ff */
[----:B------:R-:W-:Y:S02]  /*0250*/  LEA R22, R2, UR5, 0x2 ;  /* 0x0000000502167c11 */ /* 0x000fe4000f8e10ff */
[C---:B------:R-:W-:Y:S02]  /*0260*/  LEA R28, R11.reuse, R8, 0x4 ;  /* 0x000000080b1c7211 */ /* 0x040fe400078e20ff */
[----:B------:R-:W-:Y:S02]  /*0270*/  LEA R26, R11, R9, 0x4 ;  /* 0x000000090b1a7211 */ /* 0x000fe400078e20ff */
[----:B------:R-:W-:Y:S02]  /*0280*/  IADD3 R25, PT, PT, R21, 0x20, RZ ;  /* 0x0000002015197810 */ /* 0x000fe40007ffe0ff */
[----:B------:R-:W-:-:S02]  /*0290*/  MOV R31, RZ ;  /* 0x000000ff001f7202 */ /* 0x000fc40000000f00 */
[----:B------:R-:W-:Y:S02]  /*02a0*/  LEA R23, R2, R7, 0x2 ;  /* 0x0000000702177211 */ /* 0x000fe400078e10ff */
[----:B------:R-:W-:Y:S02]  /*02b0*/  IADD3 R27, PT, PT, -R0, RZ, RZ ;  /* 0x000000ff001b7210 */ /* 0x000fe40007ffe1ff */
[----:B------:R-:W-:-:S07]  /*02c0*/  LEA R20, R3, R22, 0x6 ;  /* 0x0000001603147211 */ /* 0x000fce00078e30ff */
.L_x_2:
[----:B------:R-:W0:Y:S01]  /*02d0*/  LDC.64 R18, c[0x0][0x388] ;  /* 0x0000e200ff127b82 */ /* 0x000e220000000a00 */
[----:B------:R-:W-:-:S07]  /*02e0*/  IADD3 R11, PT, PT, R25, -0x20, RZ ;  /* 0xffffffe0190b7810 */ /* 0x000fce0007ffe0ff */
[----:B------:R-:W1:Y:S01]  /*02f0*/  LDC.64 R16, c[0x0][0x390] ;  /* 0x0000e400ff107b82 */ /* 0x000e620000000a00 */
[----:B0-----:R-:W-:-:S06]  /*0300*/  IMAD.WIDE.U32 R10, R11, 0x4, R18 ;  /* 0x000000040b0a7825 */ /* 0x001fcc00078e0012 */
[----:B------:R-:W2:Y:S01]  /*0310*/  LDG.E R10, desc[UR8][R10.64] ;  /* 0x000000080a0a7981 */ /* 0x000ea2000c1e1900 */
[----:B-1----:R-:W-:-:S05]  /*0320*/  IMAD.WIDE.U32 R8, R24, 0x4, R16 ;  /* 0x0000000418087825 */ /* 0x002fca00078e0010 */
[----:B------:R-:W3:Y:S04]  /*0330*/  LDG.E R35, desc[UR8][R8.64] ;  /* 0x0000000808237981 */ /* 0x000ee8000c1e1900 */
[----:B--2---:R-:W-:Y:S04]  /*0340*/  STS [R23], R10 ;  /* 0x0000000a17007388 */ /* 0x004fe80000000800 */
[----:B---3--:R-:W-:Y:S01]  /*0350*/  STS [R20], R35 ;  /* 0x0000002314007388 */ /* 0x008fe20000000800 */
[----:B------:R-:W-:Y:S06]  /*0360*/  BAR.SYNC.DEFER_BLOCKING 0x0 ;  /* 0x0000000000007b1d */ /* 0x000fec0000010000 */
[----:B------:R-:W-:Y:S04]  /*0370*/  LDS R32, [R22] ;  /* 0x0000000016207984 */ /* 0x000fe80000000800 */
[----:B------:R-:W0:Y:S04]  /*0380*/  LDS.128 R12, [R7] ;  /* 0x00000000070c7984 */ /* 0x000e280000000c00 */
[----:B------:R-:W1:Y:S04]  /*0390*/  LDS R37, [R22+0x40] ;  /* 0x0000400016257984 */ /* 0x000e680000000800 */
[----:B------:R-:W2:Y:S04]  /*03a0*/  LDS R33, [R22+0x80] ;  /* 0x0000800016217984 */ /* 0x000ea80000000800 */
[----:B------:R-:W-:Y:S04]  /*03b0*/  LDS.128 R8, [R7+0x10] ;  /* 0x0000100007087984 */ /* 0x000fe80000000c00 */
[----:B------:R-:W-:Y:S01]  /*03c0*/  LDS R36, [R22+0x3c0] ;  /* 0x0003c00016247984 */ /* 0x000fe20000000800 */
[----:B0-----:R-:W-:-:S03]  /*03d0*/  FFMA R32, R12, R32, R31 ;  /* 0x000000200c207223 */ /* 0x001fc6000000001f */
[----:B------:R-:W0:Y:S01]  /*03e0*/  LDS R12, [R22+0xc0] ;  /* 0x0000c000160c7984 */ /* 0x000e220000000800 */
[----:B-1----:R-:W-:-:S03]  /*03f0*/  FFMA R34, R37, R13, R32 ;  /* 0x0000000d25227223 */ /* 0x002fc60000000020 */
[----:B------:R-:W1:Y:S04]  /*0400*/  LDS R13, [R22+0x100] ;  /* 0x00010000160d7984 */ /* 0x000e680000000800 */
[----:B------:R-:W3:Y:S04]  /*0410*/  LDS R32, [R22+0x140] ;  /* 0x0001400016207984 */ /* 0x000ee80000000800 */
[----:B------:R-:W4:Y:S01]  /*0420*/  LDS R31, [R22+0x180] ;  /* 0x00018000161f7984 */ /* 0x000f220000000800 */
[----:B--2---:R-:W-:-:S04]  /*0430*/  FFMA R33, R33, R14, R34 ;  /* 0x0000000e21217223 */ /* 0x004fc80000000022 */
[----:B0-----:R-:W-:Y:S02]  /*0440*/  FFMA R15, R12, R15, R33 ;  /* 0x0000000f0c0f7223 */ /* 0x001fe40000000021 */
[----:B------:R-:W-:Y:S02]  /*0450*/  LDS R33, [R22+0x240] ;  /* 0x0002400016217984 */ /* 0x000fe40000000800 */
[----:B-1----:R-:W-:Y:S02]  /*0460*/  FFMA R13, R8, R13, R15 ;  /* 0x0000000d080d7223 */ /* 0x002fe4000000000f */
[----:B------:R-:W0:Y:S02]  /*0470*/  LDS R8, [R22+0x1c0] ;  /* 0x0001c00016087984 */ /* 0x000e240000000800 */
[----:B---3--:R-:W-:Y:S02]  /*0480*/  FFMA R32, R32, R9, R13 ;  /* 0x0000000920207223 */ /* 0x008fe4000000000d */
[----:B------:R-:W-:Y:S04]  /*0490*/  LDS R9, [R22+0x200] ;  /* 0x0002000016097984 */ /* 0x000fe80000000800 */
[----:B------:R-:W1:Y:S01]  /*04a0*/  LDS.128 R12, [R7+0x20] ;  /* 0x00002000070c7984 */ /* 0x000e620000000c00 */
[----:B----4-:R-:W-:-:S03]  /*04b0*/  FFMA R31, R31, R10, R32 ;  /* 0x0000000a1f1f7223 */ /* 0x010fc60000000020 */
[----:B------:R-:W2:Y:S04]  /*04c0*/  LDS R32, [R22+0x280] ;  /* 0x0002800016207984 */ /* 0x000ea80000000800 */
[----:B------:R-:W3:Y:S01]  /*04d0*/  LDS R10, [R22+0x2c0] ;  /* 0x0002c000160a7984 */ /* 0x000ee20000000800 */
[----:B0-----:R-:W-:-:S03]  /*04e0*/  FFMA R11, R8, R11, R31 ;  /* 0x0000000b080b7223 */ /* 0x001fc6000000001f */
[----:B------:R-:W-:Y:S04]  /*04f0*/  LDS R8, [R22+0x340] ;  /* 0x0003400016087984 */ /* 0x000fe80000000800 */
[----:B------:R-:W-:Y:S01]  /*0500*/  LDS R31, [R22+0x380] ;  /* 0x00038000161f7984 */ /* 0x000fe20000000800 */
[----:B-1----:R-:W-:-:S03]  /*0510*/  FFMA R12, R12, R9, R11 ;  /* 0x000000090c0c7223 */ /* 0x002fc6000000000b */
[----:B------:R-:W-:Y:S01]  /*0520*/  LDS R9, [R22+0x300] ;  /* 0x0003000016097984 */ /* 0x000fe20000000800 */
[----:B------:R-:W-:-:S04]  /*0530*/  FFMA R13, R33, R13, R12 ;  /* 0x0000000d210d7223 */ /* 0x000fc8000000000c */
[----:B--2---:R-:W-:-:S04]  /*0540*/  FFMA R13, R32, R14, R13 ;  /* 0x0000000e200d7223 */ /* 0x004fc8000000000d */
[----:B---3--:R-:W-:Y:S02]  /*0550*/  FFMA R11, R10, R15, R13 ;  /* 0x0000000f0a0b7223 */ /* 0x008fe4000000000d */
[----:B------:R-:W0:Y:S01]  /*0560*/  LDS.128 R12, [R7+0x30] ;  /* 0x00003000070c7984 */ /* 0x000e220000000c00 */
[----:B------:R-:W-:Y:S01]  /*0570*/  IADD3 R33, PT, PT, R25, -0x10, RZ ;  /* 0xfffffff019217810 */ /* 0x000fe20007ffe0ff */
[----:B------:R-:W-:Y:S01]  /*0580*/  IMAD.WIDE.U32 R34, R26, 0x4, R16 ;  /* 0x000000041a227825 */ /* 0x000fe200078e0010 */
[----:B------:R-:W-:Y:S03]  /*0590*/  BAR.SYNC.DEFER_BLOCKING 0x0 ;  /* 0x0000000000007b1d */ /* 0x000fe60000010000 */
[----:B------:R-:W-:-:S06]  /*05a0*/  IMAD.WIDE.U32 R32, R33, 0x4, R18 ;  /* 0x0000000421207825 */ /* 0x000fcc00078e0012 */
[----:B------:R-:W2:Y:S04]  /*05b0*/  LDG.E R32, desc[UR8][R32.64] ;  /* 0x0000000820207981 */ /* 0x000ea8000c1e1900 */
[----:B------:R-:W3:Y:S01]  /*05c0*/  LDG.E R35, desc[UR8][R34.64] ;  /* 0x0000000822237981 */ /* 0x000ee2000c1e1900 */
[----:B0-----:R-:W-:-:S04]  /*05d0*/  FFMA R9, R12, R9, R11 ;  /* 0x000000090c097223 */ /* 0x001fc8000000000b */
[----:B------:R-:W-:-:S04]  /*05e0*/  FFMA R13, R8, R13, R9 ;  /* 0x0000000d080d7223 */ /* 0x000fc80000000009 */
[----:B------:R-:W-:-:S04]  /*05f0*/  FFMA R13, R31, R14, R13 ;  /* 0x0000000e1f0d7223 */ /* 0x000fc8000000000d */
[----:B------:R-:W-:Y:S01]  /*0600*/  FFMA R13, R36, R15, R13 ;  /* 0x0000000f240d7223 */ /* 0x000fe2000000000d */
[----:B--2---:R-:W-:Y:S04]  /*0610*/  STS [R23], R32 ;  /* 0x0000002017007388 */ /* 0x004fe80000000800 */
[----:B---3--:R-:W-:Y:S01]  /*0620*/  STS [R20], R35 ;  /* 0x0000002314007388 */ /* 0x008fe20000000800 */
[----:B------:R-:W-:Y:S06]  /*0630*/  BAR.SYNC.DEFER_BLOCKING 0x0 ;  /* 0x0000000000007b1d */ /* 0x000fec0000010000 */
[----:B------:R-:W-:Y:S04]  /*0640*/  LDS R37, [R22] ;  /* 0x0000000016257984 */ /* 0x000fe80000000800 */
[----:B------:R-:W0:Y:S04]  /*0650*/  LDS.128 R8, [R7] ;  /* 0x0000000007087984 */ /* 0x000e280000000c00 */
[----:B------:R-:W1:Y:S04]  /*0660*/  LDS R12, [R22+0x40] ;  /* 0x00004000160c7984 */ /* 0x000e680000000800 */
[----:B------:R-:W2:Y:S04]  /*0670*/  LDS R31, [R22+0x80] ;  /* 0x00008000161f7984 */ /* 0x000ea80000000800 */
[----:B------:R-:W-:Y:S04]  /*0680*/  LDS R32, [R22+0x140] ;  /* 0x0001400016207984 */ /* 0x000fe80000000800 */
[----:B------:R-:W-:Y:S04]  /*0690*/  LDS R33, [R22+0x180] ;  /* 0x0001800016217984 */ /* 0x000fe80000000800 */
[----:B------:R-:W-:Y:S01]  /*06a0*/  LDS R36, [R22+0x3c0] ;  /* 0x0003c00016247984 */ /* 0x000fe20000000800 */
[----:B0-----:R-:W-:-:S03]  /*06b0*/  FFMA R13, R8, R37, R13 ;  /* 0x00000025080d7223 */ /* 0x001fc6000000000d */
[----:B------:R-:W0:Y:S01]  /*06c0*/  LDS R8, [R22+0xc0] ;  /* 0x0000c00016087984 */ /* 0x000e220000000800 */
[----:B-1----:R-:W-:-:S03]  /*06d0*/  FFMA R34, R12, R9, R13 ;  /* 0x000000090c227223 */ /* 0x002fc6000000000d */
[----:B------:R-:W-:Y:S04]  /*06e0*/  LDS R9, [R22+0x100] ;  /* 0x0001000016097984 */ /* 0x000fe80000000800 */
[----:B------:R-:W1:Y:S01]  /*06f0*/  LDS.128 R12, [R7+0x10] ;  /* 0x00001000070c7984 */ /* 0x000e620000000c00 */
[----:B--2---:R-:W-:-:S04]  /*0700*/  FFMA R31, R31, R10, R34 ;  /* 0x0000000a1f1f7223 */ /* 0x004fc80000000022 */
[----:B0-----:R-:W-:Y:S02]  /*0710*/  FFMA R11, R8, R11, R31 ;  /* 0x0000000b080b7223 */ /* 0x001fe4000000001f */
[----:B------:R-:W-:Y:S02]  /*0720*/  LDS R31, [R22+0x240] ;  /* 0x00024000161f7984 */ /* 0x000fe40000000800 */
[----:B-1----:R-:W-:Y:S02]  /*0730*/  FFMA R9, R12, R9, R11 ;  /* 0x000000090c097223 */ /* 0x002fe4000000000b */
[----:B------:R-:W0:Y:S02]  /*0740*/  LDS R12, [R22+0x1c0] ;  /* 0x0001c000160c7984 */ /* 0x000e240000000800 */
[----:B------:R-:W-:Y:S02]  /*0750*/  FFMA R32, R32, R13, R9 ;  /* 0x0000000d20207223 */ /* 0x000fe40000000009 */
[----:B------:R-:W-:Y:S04]  /*0760*/  LDS R13, [R22+0x200] ;  /* 0x00020000160d7984 */ /* 0x000fe80000000800 */
[----:B------:R-:W1:Y:S01]  /*0770*/  LDS.128 R8, [R7+0x20] ;  /* 0x0000200007087984 */ /* 0x000e620000000c00 */
[----:B------:R-:W-:-:S03]  /*0780*/  FFMA R33, R33, R14, R32 ;  /* 0x0000000e21217223 */ /* 0x000fc60000000020 */
[----:B------:R-:W2:Y:S04]  /*0790*/  LDS R32, [R22+0x280] ;  /* 0x0002800016207984 */ /* 0x000ea80000000800 */
[----:B------:R-:W3:Y:S01]  /*07a0*/  LDS R14, [R22+0x2c0] ;  /* 0x0002c000160e7984 */ /* 0x000ee20000000800 */
[----:B0-----:R-:W-:-:S04]  /*07b0*/  FFMA R15, R12, R15, R33 ;  /* 0x0000000f0c0f7223 */ /* 0x001fc80000000021 */
[----:B-1----:R-:W-:-:S04]  /*07c0*/  FFMA R8, R8, R13, R15 ;  /* 0x0000000d08087223 */ /* 0x002fc8000000000f */
[----:B------:R-:W-:Y:S02]  /*07d0*/  FFMA R9, R31, R9, R8 ;  /* 0x000000091f097223 */ /* 0x000fe40000000008 */
[----:B------:R-:W-:Y:S02]  /*07e0*/  LDS R8, [R22+0x340] ;  /* 0x0003400016087984 */ /* 0x000fe40000000800 */
[----:B--2---:R-:W-:Y:S02]  /*07f0*/  FFMA R13, R32, R10, R9 ;  /* 0x0000000a200d7223 */ /* 0x004fe40000000009 */
[----:B------:R-:W-:Y:S02]  /*0800*/  LDS R9, [R22+0x300] ;  /* 0x0003000016097984 */ /* 0x000fe40000000800 */
[----:B---3--:R-:W-:Y:S02]  /*0810*/  FFMA R11, R14, R11, R13 ;  /* 0x0000000b0e0b7223 */ /* 0x008fe4000000000d */
[----:B------:R-:W-:Y:S04]  /*0820*/  LDS R31, [R22+0x380] ;  /* 0x00038000161f7984 */ /* 0x000fe80000000800 */
[----:B------:R-:W0:Y:S01]  /*0830*/  LDS.128 R12, [R7+0x30] ;  /* 0x00003000070c7984 */ /* 0x000e220000000c00 */
[----:B------:R-:W-:Y:S01]  /*0840*/  IMAD.WIDE.U32 R32, R25, 0x4, R18 ;  /* 0x0000000419207825 */ /* 0x000fe200078e0012 */
[----:B------:R-:W-:Y:S03]  /*0850*/  BAR.SYNC.DEFER_BLOCKING 0x0 ;  /* 0x0000000000007b1d */ /* 0x000fe60000010000 */
[----:B------:R-:W-:-:S03]  /*0860*/  IMAD.WIDE.U32 R34, R28, 0x4, R16 ;  /* 0x000000041c227825 */ /* 0x000fc600078e0010 */
[----:B------:R-:W2:Y:S04]  /*0870*/  LDG.E R32, desc[UR8][R32.64] ;  /* 0x0000000820207981 */ /* 0x000ea8000c1e1900 */
[----:B------:R-:W3:Y:S01]  /*0880*/  LDG.E R35, desc[UR8][R34.64] ;  /* 0x0000000822237981 */ /* 0x000ee2000c1e1900 */
[----:B0-----:R-:W-:-:S04]  /*0890*/  FFMA R9, R12, R9, R11 ;  /* 0x000000090c097223 */ /* 0x001fc8000000000b */
[----:B------:R-:W-:-:S04]  /*08a0*/  FFMA R13, R8, R13, R9 ;  /* 0x0000000d080d7223 */ /* 0x000fc80000000009 */
[----:B------:R-:W-:-:S04]  /*08b0*/  FFMA R13, R31, R14, R13 ;  /* 0x0000000e1f0d7223 */ /* 0x000fc8000000000d */
[----:B------:R-:W-:Y:S01]  /*08c0*/  FFMA R13, R36, R15, R13 ;  /* 0x0000000f240d7223 */ /* 0x000fe2000000000d */
[----:B------:R-:W-:Y:S01]  /*08d0*/  IMAD.WIDE.U32 R16, R30, 0x4, R16 ;  /* 0x000000041e107825 */ /* 0x000fe200078e0010 */
[----:B--2---:R-:W-:Y:S04]  /*08e0*/  STS [R23], R32 ;  /* 0x0000002017007388 */ /* 0x004fe80000000800 */
[----:B---3--:R-:W-:Y:S01]  /*08f0*/  STS [R20], R35 ;  /* 0x0000002314007388 */ /* 0x008fe20000000800 */
[----:B------:R-:W-:Y:S06]  /*0900*/  BAR.SYNC.DEFER_BLOCKING 0x0 ;  /* 0x0000000000007b1d */ /* 0x000fec0000010000 */
[----:B------:R-:W-:Y:S04]  /*0910*/  LDS R37, [R22] ;  /* 0x0000000016257984 */ /* 0x000fe80000000800 */
[----:B------:R-:W0:Y:S04]  /*0920*/  LDS.128 R8, [R7] ;  /* 0x0000000007087984 */ /* 0x000e280000000c00 */
[----:B------:R-:W1:Y:S04]  /*0930*/  LDS R12, [R22+0x40] ;  /* 0x00004000160c7984 */ /* 0x000e680000000800 */
[----:B------:R-:W2:Y:S04]  /*0940*/  LDS R31, [R22+0x80] ;  /* 0x00008000161f7984 */ /* 0x000ea80000000800 */
[----:B------:R-:W3:Y:S04]  /*0950*/  LDS R33, [R22+0xc0] ;  /* 0x0000c00016217984 */ /* 0x000ee80000000800 */
[----:B------:R-:W-:Y:S01]  /*0960*/  LDS R35, [R22+0x300] ;  /* 0x0003000016237984 */ /* 0x000fe20000000800 */
[----:B0-----:R-:W-:-:S03]  /*0970*/  FFMA R13, R8, R37, R13 ;  /* 0x00000025080d7223 */ /* 0x001fc6000000000d */
[----:B------:R-:W-:Y:S01]  /*0980*/  LDS R8, [R22+0x140] ;  /* 0x0001400016087984 */ /* 0x000fe20000000800 */
[----:B-1----:R-:W-:-:S03]  /*0990*/  FFMA R32, R12, R9, R13 ;  /* 0x000000090c207223 */ /* 0x002fc6000000000d */
[----:B------:R-:W-:Y:S04]  /*09a0*/  LDS R9, [R22+0x100] ;  /* 0x0001000016097984 */ /* 0x000fe80000000800 */
[----:B------:R-:W0:Y:S01]  /*09b0*/  LDS.128 R12, [R7+0x10] ;  /* 0x00001000070c7984 */ /* 0x000e220000000c00 */
[----:B--2---:R-:W-:-:S03]  /*09c0*/  FFMA R10, R31, R10, R32 ;  /* 0x0000000a1f0a7223 */ /* 0x004fc60000000020 */
[----:B------:R-:W1:Y:S01]  /*09d0*/  LDS R31, [R22+0x180] ;  /* 0x00018000161f7984 */ /* 0x000e620000000800 */
[----:B---3--:R-:W-:-:S03]  /*09e0*/  FFMA R11, R33, R11, R10 ;  /* 0x0000000b210b7223 */ /* 0x008fc6000000000a */
[----:B------:R-:W-:Y:S04]  /*09f0*/  LDS R33, [R22+0x200] ;  /* 0x0002000016217984 */ /* 0x000fe80000000800 */
[----:B------:R-:W-:Y:S01]  /*0a00*/  LDS R32, [R22+0x240] ;  /* 0x0002400016207984 */ /* 0x000fe20000000800 */
[----:B0-----:R-:W-:-:S03]  /*0a10*/  FFMA R9, R12, R9, R11 ;  /* 0x000000090c097223 */ /* 0x001fc6000000000b */
[----:B------:R-:W0:Y:S01]  /*0a20*/  LDS R12, [R22+0x1c0] ;  /* 0x0001c000160c7984 */ /* 0x000e220000000800 */
[----:B------:R-:W-:-:S03]  /*0a30*/  FFMA R34, R8, R13, R9 ;  /* 0x0000000d08227223 */ /* 0x000fc60000000009 */
[----:B------:R-:W2:Y:S04]  /*0a40*/  LDS.128 R8, [R7+0x20] ;  /* 0x0000200007087984 */ /* 0x000ea80000000c00 */
[----:B------:R-:W3:Y:S01]  /*0a50*/  LDS R13, [R22+0x280] ;  /* 0x00028000160d7984 */ /* 0x000ee20000000800 */
[----:B-1----:R-:W-:-:S03]  /*0a60*/  FFMA R31, R31, R14, R34 ;  /* 0x0000000e1f1f7223 */ /* 0x002fc60000000022 */
[----:B------:R-:W-:Y:S01]  /*0a70*/  LDS R34, [R22+0x340] ;  /* 0x0003400016227984 */ /* 0x000fe20000000800 */
[----:B0-----:R-:W-:-:S04]  /*0a80*/  FFMA R15, R12, R15, R31 ;  /* 0x0000000f0c0f7223 */ /* 0x001fc8000000001f */
[----:B--2---:R-:W-:Y:S01]  /*0a90*/  FFMA R33, R8, R33, R15 ;  /* 0x0000002108217223 */ /* 0x004fe2000000000f */
[----:B------:R-:W-:-:S03]  /*0aa0*/  IADD3 R15, PT, PT, R25, 0x10, RZ ;  /* 0x00000010190f7810 */ /* 0x000fc60007ffe0ff */
[----:B------:R-:W-:Y:S02]  /*0ab0*/  FFMA R32, R32, R9, R33 ;  /* 0x0000000920207223 */ /* 0x000fe40000000021 */
[----:B------:R-:W-:Y:S01]  /*0ac0*/  IMAD.WIDE.U32 R18, R15, 0x4, R18 ;  /* 0x000000040f127825 */ /* 0x000fe200078e0012 */
[----:B------:R-:W0:Y:S03]  /*0ad0*/  LDS R9, [R22+0x2c0] ;  /* 0x0002c00016097984 */ /* 0x000e260000000800 */
[----:B---3--:R-:W-:Y:S01]  /*0ae0*/  FFMA R10, R13, R10, R32 ;  /* 0x0000000a0d0a7223 */ /* 0x008fe20000000020 */
[----:B------:R-:W-:Y:S04]  /*0af0*/  LDS R33, [R22+0x380] ;  /* 0x0003800016217984 */ /* 0x000fe80000000800 */
[----:B------:R-:W-:Y:S04]  /*0b00*/  LDS R32, [R22+0x3c0] ;  /* 0x0003c00016207984 */ /* 0x000fe80000000800 */
[----:B------:R-:W1:Y:S01]  /*0b10*/  LDS.128 R12, [R7+0x30] ;  /* 0x00003000070c7984 */ /* 0x000e620000000c00 */
[----:B------:R-:W-:Y:S06]  /*0b20*/  BAR.SYNC.DEFER_BLOCKING 0x0 ;  /* 0x0000000000007b1d */ /* 0x000fec0000010000 */
[----:B------:R-:W2:Y:S04]  /*0b30*/  LDG.E R18, desc[UR8][R18.64] ;  /* 0x0000000812127981 */ /* 0x000ea8000c1e1900 */
[----:B------:R0:W3:Y:S02]  /*0b40*/  LDG.E R16, desc[UR8][R16.64] ;  /* 0x0000000810107981 */ /* 0x0000e4000c1e1900 */
[----:B0-----:R-:W-:-:S04]  /*0b50*/  FFMA R17, R9, R11, R10 ;  /* 0x0000000b09117223 */ /* 0x001fc8000000000a */
[----:B-1----:R-:W-:-:S04]  /*0b60*/  FFMA R35, R12, R35, R17 ;  /* 0x000000230c237223 */ /* 0x002fc80000000011 */
[----:B------:R-:W-:-:S04]  /*0b70*/  FFMA R34, R34, R13, R35 ;  /* 0x0000000d22227223 */ /* 0x000fc80000000023 */
[----:B------:R-:W-:-:S04]  /*0b80*/  FFMA R33, R33, R14, R34 ;  /* 0x0000000e21217223 */ /* 0x000fc80000000022 */
[----:B------:R-:W-:Y:S01]  /*0b90*/  FFMA R17, R32, R15, R33 ;  /* 0x0000000f20117223 */ /* 0x000fe20000000021 */
[----:B------:R-:W-:-:S04]  /*0ba0*/  IADD3 R27, PT, PT, R27, 0x4, RZ ;  /* 0x000000041b1b7810 */ /* 0x000fc80007ffe0ff */
[----:B------:R-:W-:Y:S02]  /*0bb0*/  ISETP.NE.AND P0, PT, R27, RZ, PT ;  /* 0x000000ff1b00720c */ /* 0x000fe40003f05270 */
[----:B------:R-:W-:Y:S02]  /*0bc0*/  IADD3 R25, PT, PT, R25, 0x40, RZ ;  /* 0x0000004019197810 */ /* 0x000fe40007ffe0ff */
[C---:B------:R-:W-:Y:S02]  /*0bd0*/  LEA R30, R5.reuse, R30, 0x6 ;  /* 0x0000001e051e7211 */ /* 0x040fe400078e30ff */
[C---:B------:R-:W-:Y:S02]  /*0be0*/  LEA R28, R5.reuse, R28, 0x6 ;  /* 0x0000001c051c7211 */ /* 0x040fe400078e30ff */
[C---:B------:R-:W-:Y:S02]  /*0bf0*/  LEA R26, R5.reuse, R26, 0x6 ;  /* 0x0000001a051a7211 */ /* 0x040fe400078e30ff */
[----:B------:R-:W-:Y:S01]  /*0c00*/  LEA R24, R5, R24, 0x6 ;  /* 0x0000001805187211 */ /* 0x000fe200078e30ff */
        /* <DEDUP_REMOVED lines=8> */
[----:B------:R-:W-:Y:S04]  /*0c90*/  LDS R33, [R22+0x100] ;  /* 0x0001000016217984 */ /* 0x000fe80000000800 */
[----:B------:R-:W4:Y:S04]  /*0ca0*/  LDS.128 R12, [R7+0x10] ;  /* 0x00001000070c7984 */ /* 0x000f280000000c00 */
[----:B------:R-:W5:Y:S04]  /*0cb0*/  LDS R32, [R22+0x140] ;  /* 0x0001400016207984 */ /* 0x000f680000000800 */
[----:B------:R-:W5:Y:S01]  /*0cc0*/  LDS R35, [R22+0x180] ;  /* 0x0001800016237984 */ /* 0x000f620000000800 */
[----:B0-----:R-:W-:-:S03]  /*0cd0*/  FFMA R17, R8, R31, R17 ;  /* 0x0000001f08117223 */ /* 0x001fc60000000011 */
[----:B------:R-:W0:Y:S01]  /*0ce0*/  LDS R8, [R22+0x1c0] ;  /* 0x0001c00016087984 */ /* 0x000e220000000800 */
[----:B-1----:R-:W-:-:S03]  /*0cf0*/  FFMA R36, R36, R9, R17 ;  /* 0x0000000924247223 */ /* 0x002fc60000000011 */
[----:B------:R-:W-:Y:S04]  /*0d00*/  LDS R31, [R22+0x200] ;  /* 0x00020000161f7984 */ /* 0x000fe80000000800 */
[----:B------:R-:W1:Y:S01]  /*0d10*/  LDS.128 R16, [R7+0x20] ;  /* 0x0000200007107984 */ /* 0x000e620000000c00 */
[----:B--2---:R-:W-:-:S04]  /*0d20*/  FFMA R37, R37, R10, R36 ;  /* 0x0000000a25257223 */ /* 0x004fc80000000024 */
[----:B---3--:R-:W-:-:S04]  /*0d30*/  FFMA R11, R34, R11, R37 ;  /* 0x0000000b220b7223 */ /* 0x008fc80000000025 */
[----:B----4-:R-:W-:Y:S02]  /*0d40*/  FFMA R11, R12, R33, R11 ;  /* 0x000000210c0b7223 */ /* 0x010fe4000000000b */
[----:B------:R-:W2:Y:S02]  /*0d50*/  LDS R12, [R22+0x240] ;  /* 0x00024000160c7984 */ /* 0x000ea40000000800 */
[----:B-----5:R-:W-:Y:S02]  /*0d60*/  FFMA R32, R32, R13, R11 ;  /* 0x0000000d20207223 */ /* 0x020fe4000000000b */
[----:B------:R-:W3:Y:S02]  /*0d70*/  LDS R13, [R22+0x280] ;  /* 0x00028000160d7984 */ /* 0x000ee40000000800 */
[----:B------:R-:W-:Y:S02]  /*0d80*/  FFMA R35, R35, R14, R32 ;  /* 0x0000000e23237223 */ /* 0x000fe40000000020 */
[----:B------:R-:W4:Y:S04]  /*0d90*/  LDS R14, [R22+0x2c0] ;  /* 0x0002c000160e7984 */ /* 0x000f280000000800 */
[----:B------:R-:W-:Y:S01]  /*0da0*/  LDS R32, [R22+0x340] ;  /* 0x0003400016207984 */ /* 0x000fe20000000800 */
[----:B0-----:R-:W-:-:S03]  /*0db0*/  FFMA R35, R8, R15, R35 ;  /* 0x0000000f08237223 */ /* 0x001fc60000000023 */
[----:B------:R-:W-:Y:S04]  /*0dc0*/  LDS R15, [R22+0x300] ;  /* 0x00030000160f7984 */ /* 0x000fe80000000800 */
[----:B------:R-:W0:Y:S01]  /*0dd0*/  LDS.128 R8, [R7+0x30] ;  /* 0x0000300007087984 */ /* 0x000e220000000c00 */
[----:B-1----:R-:W-:-:S03]  /*0de0*/  FFMA R35, R16, R31, R35 ;  /* 0x0000001f10237223 */ /* 0x002fc60000000023 */
[----:B------:R-:W1:Y:S04]  /*0df0*/  LDS R31, [R22+0x380] ;  /* 0x00038000161f7984 */ /* 0x000e680000000800 */
[----:B------:R-:W5:Y:S01]  /*0e00*/  LDS R16, [R22+0x3c0] ;  /* 0x0003c00016107984 */ /* 0x000f620000000800 */
[----:B--2---:R-:W-:-:S04]  /*0e10*/  FFMA R12, R12, R17, R35 ;  /* 0x000000110c0c7223 */ /* 0x004fc80000000023 */
[----:B---3--:R-:W-:-:S04]  /*0e20*/  FFMA R13, R13, R18, R12 ;  /* 0x000000120d0d7223 */ /* 0x008fc8000000000c */
[----:B----4-:R-:W-:-:S04]  /*0e30*/  FFMA R13, R14, R19, R13 ;  /* 0x000000130e0d7223 */ /* 0x010fc8000000000d */
[----:B0-----:R-:W-:-:S04]  /*0e40*/  FFMA R13, R8, R15, R13 ;  /* 0x0000000f080d7223 */ /* 0x001fc8000000000d */
[----:B------:R-:W-:-:S04]  /*0e50*/  FFMA R32, R32, R9, R13 ;  /* 0x0000000920207223 */ /* 0x000fc8000000000d */
[----:B-1----:R-:W-:-:S04]  /*0e60*/  FFMA R31, R31, R10, R32 ;  /* 0x0000000a1f1f7223 */ /* 0x002fc80000000020 */
[----:B-----5:R-:W-:Y:S01]  /*0e70*/  FFMA R31, R16, R11, R31 ;  /* 0x0000000b101f7223 */ /* 0x020fe2000000001f */
[----:B------:R-:W-:Y:S06]  /*0e80*/  BAR.SYNC.DEFER_BLOCKING 0x0 ;  /* 0x0000000000007b1d */ /* 0x000fec0000010000 */
[----:B------:R-:W-:Y:S05]  /*0e90*/  @P0 BRA `(.L_x_2) ;  /* 0xfffffff4000c0947 */ /* 0x000fea000383ffff */
.L_x_1:
[----:B------:R-:W-:-:S13]  /*0ea0*/  LOP3.LUT P0, R8, R29, 0x3, RZ, 0xc0, !PT ;  /* 0x000000031d087812 */ /* 0x000fda000780c0ff */
[----:B------:R-:W-:Y:S05]  /*0eb0*/  @!P0 BRA `(.L_x_0) ;  /* 0x0000000800848947 */ /* 0x000fea0003800000 */
[----:B------:R-:W-:Y:S02]  /*0ec0*/  ISETP.NE.AND P0, PT, R8, 0x1, PT ;  /* 0x000000010800780c */ /* 0x000fe40003f05270 */
[----:B------:R-:W-:-:S04]  /*0ed0*/  LOP3.LUT R29, R29, 0x1, RZ, 0xc0, !PT ;  /* 0x000000011d1d7812 */ /* 0x000fc800078ec0ff */
[----:B------:R-:W-:-:S07]  /*0ee0*/  ISETP.NE.U32.AND P1, PT, R29, 0x1, PT ;  /* 0x000000011d00780c */ /* 0x000fce0003f25070 */
[----:B------:R-:W-:Y:S06]  /*0ef0*/  @!P0 BRA `(.L_x_3) ;  /* 0x0000000400988947 */ /* 0x000fec0003800000 */
[----:B------:R-:W0:Y:S01]  /*0f00*/  LDC.64 R16, c[0x0][0x388] ;  /* 0x0000e200ff107b82 */ /* 0x000e220000000a00 */
[C---:B------:R-:W-:Y:S02]  /*0f10*/  LEA R18, R0.reuse, R3, 0x4 ;  /* 0x0000000300127211 */ /* 0x040fe400078e20ff */
[----:B------:R-:W-:-:S03]  /*0f20*/  LEA R19, R0, R21, 0x4 ;  /* 0x0000001500137211 */ /* 0x000fc600078e20ff */
[----:B------:R-:W-:Y:S02]  /*0f30*/  IMAD R13, R18, R5, R4 ;  /* 0x00000005120d7224 */ /* 0x000fe400078e0204 */
[----:B------:R-:W1:Y:S01]  /*0f40*/  LDC.64 R32, c[0x0][0x390] ;  /* 0x0000e400ff207b82 */ /* 0x000e620000000a00 */
[----:B0-----:R-:W-:-:S05]  /*0f50*/  IMAD.WIDE.U32 R8, R19, 0x4, R16 ;  /* 0x0000000413087825 */ /* 0x001fca00078e0010 */
[----:B------:R-:W2:Y:S01]  /*0f60*/  LDG.E R23, desc[UR8][R8.64] ;  /* 0x0000000808177981 */ /* 0x000ea2000c1e1900 */
[----:B-1----:R-:W-:-:S05]  /*0f70*/  IMAD.WIDE.U32 R12, R13, 0x4, R32 ;  /* 0x000000040d0c7825 */ /* 0x002fca00078e0020 */
[----:B------:R-:W3:Y:S01]  /*0f80*/  LDG.E R22, desc[UR8][R12.64] ;  /* 0x000000080c167981 */ /* 0x000ee2000c1e1900 */
[----:B------:R-:W-:-:S04]  /*0f90*/  UIADD3 UR5, UPT, UPT, UR4, 0x400, URZ ;  /* 0x0000040004057890 */ /* 0x000fc8000fffe0ff */
[----:B------:R-:W-:Y:S01]  /*0fa0*/  ULEA UR5, UR6, UR5, 0x18 ;  /* 0x0000000506057291 */ /* 0x000fe2000f8ec0ff */
[----:B------:R-:W-:-:S05]  /*0fb0*/  LEA R30, R2, R7, 0x2 ;  /* 0x00000007021e7211 */ /* 0x000fca00078e10ff */
[----:B------:R-:W-:-:S04]  /*0fc0*/  LEA R20, R2, UR5, 0x2 ;  /* 0x0000000502147c11 */ /* 0x000fc8000f8e10ff */
[----:B------:R-:W-:Y:S02]  /*0fd0*/  LEA R25, R3, R20, 0x6 ;  /* 0x0000001403197211 */ /* 0x000fe400078e30ff */
[----:B------:R-:W-:Y:S01]  /*0fe0*/  IADD3 R18, PT, PT, R18, 0x10, RZ ;  /* 0x0000001012127810 */ /* 0x000fe20007ffe0ff */
        /* <DEDUP_REMOVED lines=11> */
[----:B------:R-:W5:Y:S04]  /*10a0*/  LDS R23, [R20+0x180] ;  /* 0x0001800014177984 */ /* 0x000f680000000800 */
[----:B------:R-:W5:Y:S04]  /*10b0*/  LDS R22, [R20+0x1c0] ;  /* 0x0001c00014167984 */ /* 0x000f680000000800 */
[----:B------:R-:W-:Y:S01]  /*10c0*/  LDS R36, [R20+0x200] ;  /* 0x0002000014247984 */ /* 0x000fe20000000800 */
[----:B0-----:R-:W-:-:S03]  /*10d0*/  FFMA R8, R8, R26, R31 ;  /* 0x0000001a08087223 */ /* 0x001fc6000000001f */
[----:B------:R-:W-:Y:S01]  /*10e0*/  LDS R34, [R20+0x2c0] ;  /* 0x0002c00014227984 */ /* 0x000fe20000000800 */
[----:B-1----:R-:W-:-:S03]  /*10f0*/  FFMA R9, R29, R9, R8 ;  /* 0x000000091d097223 */ /* 0x002fc60000000008 */
[----:B------:R-:W-:Y:S01]  /*1100*/  LDS R31, [R20+0x380] ;  /* 0x00038000141f7984 */ /* 0x000fe20000000800 */
[----:B--2---:R-:W-:-:S03]  /*1110*/  FFMA R10, R28, R10, R9 ;  /* 0x0000000a1c0a7223 */ /* 0x004fc60000000009 */
[----:B------:R-:W-:Y:S01]  /*1120*/  LDS R29, [R20+0x300] ;  /* 0x00030000141d7984 */ /* 0x000fe20000000800 */
[----:B---3--:R-:W-:Y:S01]  /*1130*/  FFMA R11, R35, R11, R10 ;  /* 0x0000000b230b7223 */ /* 0x008fe2000000000a */
[----:B------:R-:W-:Y:S02]  /*1140*/  IMAD R9, R18, R5, R4 ;  /* 0x0000000512097224 */ /* 0x000fe400078e0204 */
[----:B------:R-:W-:Y:S04]  /*1150*/  LDS R28, [R20+0x240] ;  /* 0x00024000141c7984 */ /* 0x000fe80000000800 */
[----:B------:R-:W-:Y:S01]  /*1160*/  LDS R35, [R20+0x280] ;  /* 0x0002800014237984 */ /* 0x000fe20000000800 */
[----:B----4-:R-:W-:-:S03]  /*1170*/  FFMA R11, R12, R27, R11 ;  /* 0x0000001b0c0b7223 */ /* 0x010fc6000000000b */
[----:B------:R-:W-:Y:S01]  /*1180*/  LDS R26, [R20+0x3c0] ;  /* 0x0003c000141a7984 */ /* 0x000fe20000000800 */
[----:B-----5:R-:W-:Y:S01]  /*1190*/  FFMA R24, R24, R13, R11 ;  /* 0x0000000d18187223 */ /* 0x020fe2000000000b */
[----:B------:R-:W-:Y:S01]  /*11a0*/  IADD3 R13, PT, PT, R19, 0x10, RZ ;  /* 0x00000010130d7810 */ /* 0x000fe20007ffe0ff */
[----:B------:R-:W-:-:S04]  /*11b0*/  IMAD.WIDE.U32 R32, R9, 0x4, R32 ;  /* 0x0000000409207825 */ /* 0x000fc800078e0020 */
[----:B------:R-:W-:Y:S01]  /*11c0*/  FFMA R23, R23, R14, R24 ;  /* 0x0000000e17177223 */ /* 0x000fe20000000018 */
[----:B------:R-:W0:Y:S01]  /*11d0*/  LDS.128 R8, [R7+0x20] ;  /* 0x0000200007087984 */ /* 0x000e220000000c00 */
[----:B------:R-:W-:-:S03]  /*11e0*/  IMAD.WIDE.U32 R12, R13, 0x4, R16 ;  /* 0x000000040d0c7825 */ /* 0x000fc600078e0010 */
[----:B------:R-:W-:Y:S04]  /*11f0*/  LDS R24, [R20+0x340] ;  /* 0x0003400014187984 */ /* 0x000fe80000000800 */
[----:B------:R-:W1:Y:S01]  /*1200*/  LDS.128 R16, [R7+0x30] ;  /* 0x0000300007107984 */ /* 0x000e620000000c00 */
[----:B------:R-:W-:Y:S06]  /*1210*/  BAR.SYNC.DEFER_BLOCKING 0x0 ;  /* 0x0000000000007b1d */ /* 0x000fec0000010000 */
[----:B------:R-:W2:Y:S04]  /*1220*/  LDG.E R13, desc[UR8][R12.64] ;  /* 0x000000080c0d7981 */ /* 0x000ea8000c1e1900 */
[----:B------:R3:W4:Y:S01]  /*1230*/  LDG.E R32, desc[UR8][R32.64] ;  /* 0x0000000820207981 */ /* 0x000722000c1e1900 */
[----:B------:R-:W-:-:S04]  /*1240*/  FFMA R27, R22, R15, R23 ;  /* 0x0000000f161b7223 */ /* 0x000fc80000000017 */
[----:B0-----:R-:W-:-:S04]  /*1250*/  FFMA R37, R8, R36, R27 ;  /* 0x0000002408257223 */ /* 0x001fc8000000001b */
[----:B------:R-:W-:-:S04]  /*1260*/  FFMA R8, R28, R9, R37 ;  /* 0x000000091c087223 */ /* 0x000fc80000000025 */
[----:B------:R-:W-:-:S04]  /*1270*/  FFMA R35, R35, R10, R8 ;  /* 0x0000000a23237223 */ /* 0x000fc80000000008 */
[----:B------:R-:W-:-:S04]  /*1280*/  FFMA R35, R34, R11, R35 ;  /* 0x0000000b22237223 */ /* 0x000fc80000000023 */
[----:B-1----:R-:W-:-:S04]  /*1290*/  FFMA R29, R16, R29, R35 ;  /* 0x0000001d101d7223 */ /* 0x002fc80000000023 */
[----:B------:R-:W-:-:S04]  /*12a0*/  FFMA R24, R24, R17, R29 ;  /* 0x0000001118187223 */ /* 0x000fc8000000001d */
[----:B------:R-:W-:-:S04]  /*12b0*/  FFMA R31, R31, R18, R24 ;  /* 0x000000121f1f7223 */ /* 0x000fc80000000018 */
[----:B---3--:R-:W-:Y:S01]  /*12c0*/  FFMA R33, R26, R19, R31 ;  /* 0x000000131a217223 */ /* 0x008fe2000000001f */
[----:B------:R-:W-:Y:S01]  /*12d0*/  IADD3 R0, PT, PT, R0, 0x2, RZ ;  /* 0x0000000200007810 */ /* 0x000fe20007ffe0ff */
[----:B--2---:R-:W-:Y:S04]  /*12e0*/  STS [R30], R13 ;  /* 0x0000000d1e007388 */ /* 0x004fe80000000800 */
[----:B----4-:R-:W-:Y:S01]  /*12f0*/  STS [R25], R32 ;  /* 0x0000002019007388 */ /* 0x010fe20000000800 */
        /* <DEDUP_REMOVED lines=11> */
[----:B------:R-:W-:Y:S04]  /*13b0*/  LDS R31, [R20+0x200] ;  /* 0x00020000141f7984 */ /* 0x000fe80000000800 */
[----:B------:R-:W5:Y:S01]  /*13c0*/  LDS.128 R16, [R7+0x20] ;  /* 0x0000200007107984 */ /* 0x000f620000000c00 */
[----:B0-----:R-:W-:-:S03]  /*13d0*/  FFMA R23, R12, R23, R33 ;  /* 0x000000170c177223 */ /* 0x001fc60000000021 */
[----:B------:R-:W0:Y:S01]  /*13e0*/  LDS R26, [R20+0x240] ;  /* 0x00024000141a7984 */ /* 0x000e220000000800 */
[----:B-1----:R-:W-:-:S03]  /*13f0*/  FFMA R22, R22, R13, R23 ;  /* 0x0000000d16167223 */ /* 0x002fc60000000017 */
[----:B------:R-:W1:Y:S01]  /*1400*/  LDS R23, [R20+0x280] ;  /* 0x0002800014177984 */ /* 0x000e620000000800 */
[----:B--2---:R-:W-:-:S03]  /*1410*/  FFMA R27, R27, R14, R22 ;  /* 0x0000000e1b1b7223 */ /* 0x004fc60000000016 */
[----:B------:R-:W2:Y:S01]  /*1420*/  LDS R22, [R20+0x2c0] ;  /* 0x0002c00014167984 */ /* 0x000ea20000000800 */
[----:B---3--:R-:W-:-:S03]  /*1430*/  FFMA R33, R28, R15, R27 ;  /* 0x0000000f1c217223 */ /* 0x008fc6000000001b */
[----:B------:R-:W-:Y:S04]  /*1440*/  LDS R27, [R20+0x300] ;  /* 0x00030000141b7984 */ /* 0x000fe80000000800 */
[----:B------:R-:W3:Y:S01]  /*1450*/  LDS.128 R12, [R7+0x30] ;  /* 0x00003000070c7984 */ /* 0x000ee20000000c00 */
[----:B----4-:R-:W-:-:S03]  /*1460*/  FFMA R33, R8, R25, R33 ;  /* 0x0000001908217223 */ /* 0x010fc60000000021 */
[----:B------:R-:W4:Y:S04]  /*1470*/  LDS R28, [R20+0x340] ;  /* 0x00034000141c7984 */ /* 0x000f280000000800 */
[----:B------:R-:W4:Y:S01]  /*1480*/  LDS R25, [R20+0x380] ;  /* 0x0003800014197984 */ /* 0x000f220000000800 */
[----:B-----5:R-:W-:-:S03]  /*1490*/  FFMA R30, R30, R9, R33 ;  /* 0x000000091e1e7223 */ /* 0x020fc60000000021 */
[----:B------:R-:W5:Y:S01]  /*14a0*/  LDS R8, [R20+0x3c0] ;  /* 0x0003c00014087984 */ /* 0x000f620000000800 */
[----:B------:R-:W-:-:S04]  /*14b0*/  FFMA R29, R29, R10, R30 ;  /* 0x0000000a1d1d7223 */ /* 0x000fc8000000001e */
[----:B------:R-:W-:-:S04]  /*14c0*/  FFMA R11, R24, R11, R29 ;  /* 0x0000000b180b7223 */ /* 0x000fc8000000001d */
[----:B------:R-:W-:-:S04]  /*14d0*/  FFMA R11, R16, R31, R11 ;  /* 0x0000001f100b7223 */ /* 0x000fc8000000000b */
[----:B0-----:R-:W-:-:S04]  /*14e0*/  FFMA R26, R26, R17, R11 ;  /* 0x000000111a1a7223 */ /* 0x001fc8000000000b */
[----:B-1----:R-:W-:-:S04]  /*14f0*/  FFMA R23, R23, R18, R26 ;  /* 0x0000001217177223 */ /* 0x002fc8000000001a */
[----:B--2---:R-:W-:-:S04]  /*1500*/  FFMA R19, R22, R19, R23 ;  /* 0x0000001316137223 */ /* 0x004fc80000000017 */
[----:B---3--:R-:W-:-:S04]  /*1510*/  FFMA R19, R12, R27, R19 ;  /* 0x0000001b0c137223 */ /* 0x008fc80000000013 */
[----:B----4-:R-:W-:-:S04]  /*1520*/  FFMA R28, R28, R13, R19 ;  /* 0x0000000d1c1c7223 */ /* 0x010fc80000000013 */
[----:B------:R-:W-:-:S04]  /*1530*/  FFMA R25, R25, R14, R28 ;  /* 0x0000000e19197223 */ /* 0x000fc8000000001c */
[----:B-----5:R-:W-:Y:S01]  /*1540*/  FFMA R31, R8, R15, R25 ;  /* 0x0000000f081f7223 */ /* 0x020fe20000000019 */
[----:B------:R-:W-:Y:S06]  /*1550*/  BAR.SYNC.DEFER_BLOCKING 0x0 ;  /* 0x0000000000007b1d */ /* 0x000fec0000010000 */
.L_x_3:
[----:B------:R-:W-:Y:S05]  /*1560*/  @P1 BRA `(.L_x_0) ;  /* 0x0000000000d81947 */ /* 0x000fea0003800000 */
[----:B------:R-:W0:Y:S01]  /*1570*/  LDC.64 R8, c[0x0][0x388] ;  /* 0x0000e200ff087b82 */ /* 0x000e220000000a00 */
[C---:B------:R-:W-:Y:S02]  /*1580*/  LEA R10, R0.reuse, R3, 0x4 ;  /* 0x00000003000a7211 */ /* 0x040fe400078e20ff */
[----:B------:R-:W-:-:S03]  /*1590*/  LEA R21, R0, R21, 0x4 ;  /* 0x0000001500157211 */ /* 0x000fc600078e20ff */
[----:B------:R-:W-:Y:S02]  /*15a0*/  IMAD R11, R10, R5, R4 ;  /* 0x000000050a0b7224 */ /* 0x000fe400078e0204 */
[----:B------:R-:W1:Y:S01]  /*15b0*/  LDC.64 R12, c[0x0][0x390] ;  /* 0x0000e400ff0c7b82 */ /* 0x000e620000000a00 */
[----:B0-----:R-:W-:-:S05]  /*15c0*/  IMAD.WIDE.U32 R8, R21, 0x4, R8 ;  /* 0x0000000415087825 */ /* 0x001fca00078e0008 */
[----:B------:R-:W2:Y:S01]  /*15d0*/  LDG.E R14, desc[UR8][R8.64] ;  /* 0x00000008080e7981 */ /* 0x000ea2000c1e1900 */
[----:B-1----:R-:W-:-:S06]  /*15e0*/  IMAD.WIDE.U32 R12, R11, 0x4, R12 ;  /* 0x000000040b0c7825 */ /* 0x002fcc00078e000c */
[----:B------:R-:W3:Y:S01]  /*15f0*/  LDG.E R12, desc[UR8][R12.64] ;  /* 0x000000080c0c7981 */ /* 0x000ee2000c1e1900 */
[----:B------:R-:W-:-:S04]  /*1600*/  UIADD3 UR4, UPT, UPT, UR4, 0x400, URZ ;  /* 0x0000040004047890 */ /* 0x000fc8000fffe0ff */
[----:B------:R-:W-:Y:S01]  /*1610*/  ULEA UR4, UR6, UR4, 0x18 ;  /* 0x0000000406047291 */ /* 0x000fe2000f8ec0ff */
[----:B------:R-:W-:-:S05]  /*1620*/  LEA R15, R2, R7, 0x2 ;  /* 0x00000007020f7211 */ /* 0x000fca00078e10ff */
[----:B------:R-:W-:-:S04]  /*1630*/  LEA R0, R2, UR4, 0x2 ;  /* 0x0000000402007c11 */ /* 0x000fc8000f8e10ff */
        /* <DEDUP_REMOVED lines=26> */
[----:B------:R-:W4:Y:S01]  /*17e0*/  LDS R10, [R0+0x340] ;  /* 0x00034000000a7984 */ /* 0x000f220000000800 */
[----:B-----5:R-:W-:-:S03]  /*17f0*/  FFMA R2, R2, R17, R3 ;  /* 0x0000001102027223 */ /* 0x020fc60000000003 */
[----:B------:R-:W5:Y:S04]  /*1800*/  LDS R16, [R0+0x380] ;  /* 0x0003800000107984 */ /* 0x000f680000000800 */
        /* <DEDUP_REMOVED lines=9> */
[----:B-----5:R-:W-:-:S04]  /*18a0*/  FFMA R16, R16, R30, R9 ;  /* 0x0000001e10107223 */ /* 0x020fc80000000009 */
[----:B------:R-:W-:Y:S01]  /*18b0*/  FFMA R31, R3, R31, R16 ;  /* 0x0000001f031f7223 */ /* 0x000fe20000000010 */
[----:B------:R-:W-:Y:S06]  /*18c0*/  BAR.SYNC.DEFER_BLOCKING 0x0 ;  /* 0x0000000000007b1d */ /* 0x000fec0000010000 */
.L_x_0:
[----:B------:R-:W0:Y:S01]  /*18d0*/  LDC.64 R2, c[0x0][0x380] ;  /* 0x0000e000ff027b82 */ /* 0x000e220000000a00 */
[----:B------:R-:W-:-:S04]  /*18e0*/  IMAD R5, R6, R5, R4 ;  /* 0x0000000506057224 */ /* 0x000fc800078e0204 */
[----:B0-----:R-:W-:-:S05]  /*18f0*/  IMAD.WIDE R2, R5, 0x4, R2 ;  /* 0x0000000405027825 */ /* 0x001fca00078e0202 */
[----:B------:R-:W-:Y:S01]  /*1900*/  STG.E desc[UR8][R2.64], R31 ;  /* 0x0000001f02007986 */ /* 0x000fe2000c101908 */
[----:B------:R-:W-:Y:S05]  /*1910*/  EXIT ;  /* 0x000000000000794d */ /* 0x000fea0003800000 */
.L_x_4:
[----:B------:R-:W-:-:S00]  /*1920*/  BRA `(.L_x_4) ;  /* 0xfffffffc00fc7947 */ /* 0x000fc0000383ffff */
[----:B------:R-:W-:-:S00]  /*1930*/  NOP ;  /* 0x0000000000007918 */ /* 0x000fc00000000000 */
        /* <DEDUP_REMOVED lines=12> */
.L_x_5:


//--------------------- .nv.shared._Z13matrixMulCUDAPfS_S_i --------------------------
	.section	.nv.shared._Z13matrixMulCUDAPfS_S_i,"aw",@nobits
	.sectionflags	@""
	.align	4
.nv.shared._Z13matrixMulCUDAPfS_S_i:
	.zero		3072


//--------------------- .nv.shared.reserved.0     --------------------------
	.section	.nv.shared.reserved.0,"aw",@nobits
	.weak		__nv_reservedSMEM_offset_0_alias
	.size		__nv_reservedSMEM_offset_0_alias, 0, 64
	.other		__nv_reservedSMEM_offset_0_alias,@"STO_CUDA_RESERVED_SHARED STV_DEFAULT"
__nv_reservedSMEM_offset_0_alias:
	.zero		0
	.zero		64


//--------------------- .nv.constant0._Z13matrixMulCUDAPfS_S_i --------------------------
	.section	.nv.constant0._Z13matrixMulCUDAPfS_S_i,"a",@progbits
	.sectionflags	@""
	.align	4
.nv.constant0._Z13matrixMulCUDAPfS_S_i:
	.zero		924


//--------------------- SYMBOLS --------------------------

	.type		.nv.reservedSmem.offset0,@object
	.size		.nv.reservedSmem.offset0,0x4
	.type		.nv.reservedSmem.cap,@object
	.size		.nv.reservedSmem.cap,0x4
